	.target	sm_100a

	.elftype	@"ET_EXEC"


//--------------------- .note.nv.tkinfo           --------------------------
	.section	.note.nv.tkinfo,"",@"SHT_NOTE"
	.sectionflags	@"SHF_NOTE_NV_TKINFO"
	.tkinfo
        /*0018*/ 	.word	0x00000002
        /*0030*/ 	.string	""
        /*0030*/ 	.string	"ptxas"
        /*0030*/ 	.string	"Cuda compilation tools, release 13.0, V13.0.88"
        /*0030*/ 	.string	"Build cuda_13.0.r13.0/compiler.36424714_0"
        /*0030*/ 	.string	"-arch sm_100a -m 64 "



//--------------------- .note.nv.cuinfo           --------------------------
	.section	.note.nv.cuinfo,"",@"SHT_NOTE"
	.sectionflags	@"SHF_NOTE_NV_CUINFO"
        /*0018*/ 	.short	0x0002
        /*001a*/ 	.short	0x0064
        /*001c*/ 	.short	0x0082
	.zero		2


//--------------------- .nv.info                  --------------------------
	.section	.nv.info,"",@"SHT_CUDA_INFO"
	.align	4


	//----- nvinfo : EIATTR_REGCOUNT
	.align		4
        /*0000*/ 	.byte	0x04, 0x2f
        /*0002*/ 	.short	(.L_19 - .L_18)
	.align		4
.L_18:
        /*0004*/ 	.word	index@(_ZN7cutlass13device_kernelINS_4gemm6kernel13GemmUniversalIN4cute5tupleIJiiiiEEENS1_10collective13CollectiveMmaINS1_35MainloopSm100TmaUmmaWarpSpecializedILi8ELi2ELi4ENS5_IJNS4_1CILi2EEENSA_ILi1EEESC_EEEEENS5_IJNSA_ILi64EEENSA_ILi240EEENSA_ILi32EEEEEENS_6half_tENS5_IJlSC_lEEESJ_SK_NS4_8TiledMMAINS4_8MMA_AtomIJNS4_20SM100_MMA_F16BF16_SSISJ_SJ_fLi64ELi240ELNS4_4UMMA5MajorE0ELSP_0ELNSO_7ScaleInE0ELSQ_0EEEEEENS4_6LayoutINS5_IJSC_SC_SC_EEENS5_IJNSA_ILi0EEESV_SV_EEEEENS5_IJNS4_10UnderscoreESY_SY_EEEEENS4_13SM90_TMA_LOADENS4_14ComposedLayoutINS4_7SwizzleILi2ELi4ELi3EEENS4_18smem_ptr_flag_bitsILi16EEENST_INS5_IJNSA_ILi8EEESH_EEENS5_IJSH_SC_EEEEEEEvNS4_8identityENS4_23SM90_TMA_LOAD_MULTICASTES1B_vS1C_EENS_8epilogue10collective18CollectiveEpilogueINS1F_23Sm100TmaWarpSpecializedILi2ELi1ELi120ELb1ELb0EEEJSI_NS5_IJNST_ISF_SC_EENST_ISG_SC_EEEEESJ_SK_SJ_SK_NS1F_6fusion15FusionCallbacksIS1J_NS1N_17LinearCombinationISJ_fSJ_fLNS_15FloatRoundStyleE2EEESI_S1M_JEEENS4_5SM1004TMEM4LOAD26SM100_TMEM_LOAD_16dp256b2xES11_NS12_INS13_ILi1ELi4ELi3EEES16_NST_INS5_IJS17_NSA_ILi16EEEEEENS5_IJS1Y_SC_EEEEEEENS4_17SM75_U32x4_LDSM_NENS4_14SM90_TMA_STOREES22_NS4_17SM90_U32x4_STSM_NENS4_39AutoVectorizingCopyWithAssumedAlignmentILi128EEEEEEvvEEEEvNT_6ParamsE)
        /*0008*/ 	.word	0x000000ff


	//----- nvinfo : EIATTR_FRAME_SIZE
	.align		4
.L_19:
        /*000c*/ 	.byte	0x04, 0x11
        /*000e*/ 	.short	(.L_21 - .L_20)
	.align		4
.L_20:
        /*0010*/ 	.word	index@($__internal_2_$__cuda_sm10x_tcgen05_guardrail_trap_unallocated_columns_being_dealloced)
        /*0014*/ 	.word	0x00000018


	//----- nvinfo : EIATTR_FRAME_SIZE
	.align		4
.L_21:
        /*0018*/ 	.byte	0x04, 0x11
        /*001a*/ 	.short	(.L_23 - .L_22)
	.align		4
.L_22:
        /*001c*/ 	.word	index@($__internal_1_$__cuda_sm10x_tcgen05_guardrail_trap_phase_invalid_during_alloc)
        /*0020*/ 	.word	0x00000018


	//----- nvinfo : EIATTR_FRAME_SIZE
	.align		4
.L_23:
        /*0024*/ 	.byte	0x04, 0x11
        /*0026*/ 	.short	(.L_25 - .L_24)
	.align		4
.L_24:
        /*0028*/ 	.word	index@($__internal_0_$__cuda_sm10x_tcgen05_guardrail_trap_col_being_dealloced_not_returned_by_alloc)
        /*002c*/ 	.word	0x00000018


	//----- nvinfo : EIATTR_FRAME_SIZE
	.align		4
.L_25:
        /*0030*/ 	.byte	0x04, 0x11
        /*0032*/ 	.short	(.L_27 - .L_26)
	.align		4
.L_26:
        /*0034*/ 	.word	index@(_ZN7cutlass13device_kernelINS_4gemm6kernel13GemmUniversalIN4cute5tupleIJiiiiEEENS1_10collective13CollectiveMmaINS1_35MainloopSm100TmaUmmaWarpSpecializedILi8ELi2ELi4ENS5_IJNS4_1CILi2EEENSA_ILi1EEESC_EEEEENS5_IJNSA_ILi64EEENSA_ILi240EEENSA_ILi32EEEEEENS_6half_tENS5_IJlSC_lEEESJ_SK_NS4_8TiledMMAINS4_8MMA_AtomIJNS4_20SM100_MMA_F16BF16_SSISJ_SJ_fLi64ELi240ELNS4_4UMMA5MajorE0ELSP_0ELNSO_7ScaleInE0ELSQ_0EEEEEENS4_6LayoutINS5_IJSC_SC_SC_EEENS5_IJNSA_ILi0EEESV_SV_EEEEENS5_IJNS4_10UnderscoreESY_SY_EEEEENS4_13SM90_TMA_LOADENS4_14ComposedLayoutINS4_7SwizzleILi2ELi4ELi3EEENS4_18smem_ptr_flag_bitsILi16EEENST_INS5_IJNSA_ILi8EEESH_EEENS5_IJSH_SC_EEEEEEEvNS4_8identityENS4_23SM90_TMA_LOAD_MULTICASTES1B_vS1C_EENS_8epilogue10collective18CollectiveEpilogueINS1F_23Sm100TmaWarpSpecializedILi2ELi1ELi120ELb1ELb0EEEJSI_NS5_IJNST_ISF_SC_EENST_ISG_SC_EEEEESJ_SK_SJ_SK_NS1F_6fusion15FusionCallbacksIS1J_NS1N_17LinearCombinationISJ_fSJ_fLNS_15FloatRoundStyleE2EEESI_S1M_JEEENS4_5SM1004TMEM4LOAD26SM100_TMEM_LOAD_16dp256b2xES11_NS12_INS13_ILi1ELi4ELi3EEES16_NST_INS5_IJS17_NSA_ILi16EEEEEENS5_IJS1Y_SC_EEEEEEENS4_17SM75_U32x4_LDSM_NENS4_14SM90_TMA_STOREES22_NS4_17SM90_U32x4_STSM_NENS4_39AutoVectorizingCopyWithAssumedAlignmentILi128EEEEEEvvEEEEvNT_6ParamsE)
        /*0038*/ 	.word	0x00000018


	//----- nvinfo : EIATTR_MIN_STACK_SIZE
	.align		4
.L_27:
        /*003c*/ 	.byte	0x04, 0x12
        /*003e*/ 	.short	(.L_29 - .L_28)
	.align		4
.L_28:
        /*0040*/ 	.word	index@(_ZN7cutlass13device_kernelINS_4gemm6kernel13GemmUniversalIN4cute5tupleIJiiiiEEENS1_10collective13CollectiveMmaINS1_35MainloopSm100TmaUmmaWarpSpecializedILi8ELi2ELi4ENS5_IJNS4_1CILi2EEENSA_ILi1EEESC_EEEEENS5_IJNSA_ILi64EEENSA_ILi240EEENSA_ILi32EEEEEENS_6half_tENS5_IJlSC_lEEESJ_SK_NS4_8TiledMMAINS4_8MMA_AtomIJNS4_20SM100_MMA_F16BF16_SSISJ_SJ_fLi64ELi240ELNS4_4UMMA5MajorE0ELSP_0ELNSO_7ScaleInE0ELSQ_0EEEEEENS4_6LayoutINS5_IJSC_SC_SC_EEENS5_IJNSA_ILi0EEESV_SV_EEEEENS5_IJNS4_10UnderscoreESY_SY_EEEEENS4_13SM90_TMA_LOADENS4_14ComposedLayoutINS4_7SwizzleILi2ELi4ELi3EEENS4_18smem_ptr_flag_bitsILi16EEENST_INS5_IJNSA_ILi8EEESH_EEENS5_IJSH_SC_EEEEEEEvNS4_8identityENS4_23SM90_TMA_LOAD_MULTICASTES1B_vS1C_EENS_8epilogue10collective18CollectiveEpilogueINS1F_23Sm100TmaWarpSpecializedILi2ELi1ELi120ELb1ELb0EEEJSI_NS5_IJNST_ISF_SC_EENST_ISG_SC_EEEEESJ_SK_SJ_SK_NS1F_6fusion15FusionCallbacksIS1J_NS1N_17LinearCombinationISJ_fSJ_fLNS_15FloatRoundStyleE2EEESI_S1M_JEEENS4_5SM1004TMEM4LOAD26SM100_TMEM_LOAD_16dp256b2xES11_NS12_INS13_ILi1ELi4ELi3EEES16_NST_INS5_IJS17_NSA_ILi16EEEEEENS5_IJS1Y_SC_EEEEEEENS4_17SM75_U32x4_LDSM_NENS4_14SM90_TMA_STOREES22_NS4_17SM90_U32x4_STSM_NENS4_39AutoVectorizingCopyWithAssumedAlignmentILi128EEEEEEvvEEEEvNT_6ParamsE)
        /*0044*/ 	.word	0x00000018
.L_29:


//--------------------- .nv.compat                --------------------------
	.section	.nv.compat,"",@"SHT_CUDA_COMPAT_INFO"
	.align	4
        /*0000*/ 	.byte	0x02, 0x09, 0x01, 0x00, 0x02, 0x02, 0x02, 0x00, 0x02, 0x05, 0x05, 0x00, 0x03, 0x07, 0x01, 0x01
        /*0010*/ 	.byte	0x02, 0x03, 0x01, 0x00, 0x02, 0x06, 0x01, 0x00, 0x04, 0x0b, 0x08, 0x00, 0x09, 0x00, 0x00, 0x00
        /*0020*/ 	.byte	0x00, 0x00, 0x00, 0x00


//--------------------- .nv.info._ZN7cutlass13device_kernelINS_4gemm6kernel13GemmUniversalIN4cute5tupleIJiiiiEEENS1_10collective13CollectiveMmaINS1_35MainloopSm100TmaUmmaWarpSpecializedILi8ELi2ELi4ENS5_IJNS4_1CILi2EEENSA_ILi1EEESC_EEEEENS5_IJNSA_ILi64EEENSA_ILi240EEENSA_ILi32EEEEEENS_6half_tENS5_IJlSC_lEEESJ_SK_NS4_8TiledMMAINS4_8MMA_AtomIJNS4_20SM100_MMA_F16BF16_SSISJ_SJ_fLi64ELi240ELNS4_4UMMA5MajorE0ELSP_0ELNSO_7ScaleInE0ELSQ_0EEEEEENS4_6LayoutINS5_IJSC_SC_SC_EEENS5_IJNSA_ILi0EEESV_SV_EEEEENS5_IJNS4_10UnderscoreESY_SY_EEEEENS4_13SM90_TMA_LOADENS4_14ComposedLayoutINS4_7SwizzleILi2ELi4ELi3EEENS4_18smem_ptr_flag_bitsILi16EEENST_INS5_IJNSA_ILi8EEESH_EEENS5_IJSH_SC_EEEEEEEvNS4_8identityENS4_23SM90_TMA_LOAD_MULTICASTES1B_vS1C_EENS_8epilogue10collective18CollectiveEpilogueINS1F_23Sm100TmaWarpSpecializedILi2ELi1ELi120ELb1ELb0EEEJSI_NS5_IJNST_ISF_SC_EENST_ISG_SC_EEEEESJ_SK_SJ_SK_NS1F_6fusion15FusionCallbacksIS1J_NS1N_17LinearCombinationISJ_fSJ_fLNS_15FloatRoundStyleE2EEESI_S1M_JEEENS4_5SM1004TMEM4LOAD26SM100_TMEM_LOAD_16dp256b2xES11_NS12_INS13_ILi1ELi4ELi3EEES16_NST_INS5_IJS17_NSA_ILi16EEEEEENS5_IJS1Y_SC_EEEEEEENS4_17SM75_U32x4_LDSM_NENS4_14SM90_TMA_STOREES22_NS4_17SM90_U32x4_STSM_NENS4_39AutoVectorizingCopyWithAssumedAlignmentILi128EEEEEEvvEEEEvNT_6ParamsE --------------------------
	.section	.nv.info._ZN7cutlass13device_kernelINS_4gemm6kernel13GemmUniversalIN4cute5tupleIJiiiiEEENS1_10collective13CollectiveMmaINS1_35MainloopSm100TmaUmmaWarpSpecializedILi8ELi2ELi4ENS5_IJNS4_1CILi2EEENSA_ILi1EEESC_EEEEENS5_IJNSA_ILi64EEENSA_ILi240EEENSA_ILi32EEEEEENS_6half_tENS5_IJlSC_lEEESJ_SK_NS4_8TiledMMAINS4_8MMA_AtomIJNS4_20SM100_MMA_F16BF16_SSISJ_SJ_fLi64ELi240ELNS4_4UMMA5MajorE0ELSP_0ELNSO_7ScaleInE0ELSQ_0EEEEEENS4_6LayoutINS5_IJSC_SC_SC_EEENS5_IJNSA_ILi0EEESV_SV_EEEEENS5_IJNS4_10UnderscoreESY_SY_EEEEENS4_13SM90_TMA_LOADENS4_14ComposedLayoutINS4_7SwizzleILi2ELi4ELi3EEENS4_18smem_ptr_flag_bitsILi16EEENST_INS5_IJNSA_ILi8EEESH_EEENS5_IJSH_SC_EEEEEEEvNS4_8identityENS4_23SM90_TMA_LOAD_MULTICASTES1B_vS1C_EENS_8epilogue10collective18CollectiveEpilogueINS1F_23Sm100TmaWarpSpecializedILi2ELi1ELi120ELb1ELb0EEEJSI_NS5_IJNST_ISF_SC_EENST_ISG_SC_EEEEESJ_SK_SJ_SK_NS1F_6fusion15FusionCallbacksIS1J_NS1N_17LinearCombinationISJ_fSJ_fLNS_15FloatRoundStyleE2EEESI_S1M_JEEENS4_5SM1004TMEM4LOAD26SM100_TMEM_LOAD_16dp256b2xES11_NS12_INS13_ILi1ELi4ELi3EEES16_NST_INS5_IJS17_NSA_ILi16EEEEEENS5_IJS1Y_SC_EEEEEEENS4_17SM75_U32x4_LDSM_NENS4_14SM90_TMA_STOREES22_NS4_17SM90_U32x4_STSM_NENS4_39AutoVectorizingCopyWithAssumedAlignmentILi128EEEEEEvvEEEEvNT_6ParamsE,"",@"SHT_CUDA_INFO"
	.sectionflags	@""
	.align	4


	//----- nvinfo : EIATTR_CUDA_API_VERSION
	.align		4
        /*0000*/ 	.byte	0x04, 0x37
        /*0002*/ 	.short	(.L_31 - .L_30)
.L_30:
        /*0004*/ 	.word	0x00000082


	//----- nvinfo : EIATTR_KPARAM_INFO
	.align		4
.L_31:
        /*0008*/ 	.byte	0x04, 0x17
        /*000a*/ 	.short	(.L_33 - .L_32)
.L_32:
        /*000c*/ 	.word	0x00000000
        /*0010*/ 	.short	0x0000
        /*0012*/ 	.short	0x0000
        /*0014*/ 	.byte	0x00, 0xf0, 0x01, 0x20


	//----- nvinfo : EIATTR_AT_ENTRY_FRAGMENTS
	.align		4
.L_33:
        /*0018*/ 	.byte	0x04, 0x4f
        /*001a*/ 	.short	(.L_35 - .L_34)


	//   ....[0]....
.L_34:
        /*001c*/ 	.word	0x00000006


	//----- nvinfo : EIATTR_RESERVED_SMEM_USED
	.align		4
.L_35:
        /*0020*/ 	.byte	0x01, 0x41
	.zero		2


	//----- nvinfo : EIATTR_SPARSE_MMA_MASK
	.align		4
        /*0024*/ 	.byte	0x03, 0x50
        /*0026*/ 	.short	0x0000


	//----- nvinfo : EIATTR_TCGEN05_1CTA_USED
	.align		4
        /*0028*/ 	.byte	0x01, 0x51
	.zero		2


	//----- nvinfo : EIATTR_MAXREG_COUNT
	.align		4
        /*002c*/ 	.byte	0x03, 0x1b
        /*002e*/ 	.short	0x00ff


	//----- nvinfo : EIATTR_NUM_BARRIERS
	.align		4
        /*0030*/ 	.byte	0x02, 0x4c
        /*0032*/ 	.byte	0x07
	.zero		1


	//----- nvinfo : EIATTR_EXTERNS
	.align		4
        /*0034*/ 	.byte	0x04, 0x0f
        /*0036*/ 	.short	(.L_37 - .L_36)


	//   ....[0]....
	.align		4
.L_36:
        /*0038*/ 	.word	index@(__assertfail)


	//----- nvinfo : EIATTR_ANNOTATIONS
	.align		4
.L_37:
        /*003c*/ 	.byte	0x04, 0x55
        /*003e*/ 	.short	(.L_39 - .L_38)


	//   ....[0]....
.L_38:
        /*0040*/ 	.word	0x00000001
        /*0044*/ 	.byte	0x60, 0x04, 0x00, 0x00, 0x01, 0x00, 0x00, 0x00, 0x60, 0x52, 0x00, 0x00, 0x01, 0x00, 0x00, 0x00
        /*0054*/ 	.byte	0x40, 0x53, 0x00, 0x00, 0x01, 0x00, 0x00, 0x00, 0x30, 0x55, 0x00, 0x00, 0x01, 0x00, 0x00, 0x00
        /*0064*/ 	.byte	0x00, 0x5a, 0x00, 0x00, 0x01, 0x00, 0x00, 0x00, 0xa0, 0x5c, 0x00, 0x00, 0x01, 0x00, 0x00, 0x00
        /*0074*/ 	.byte	0xe0, 0x7d, 0x00, 0x00, 0x01, 0x00, 0x00, 0x00, 0xb0, 0x82, 0x00, 0x00, 0x01, 0x00, 0x00, 0x00
        /*0084*/ 	.byte	0xe0, 0xa0, 0x00, 0x00, 0x01, 0x00, 0x00, 0x00, 0x50, 0xa1, 0x00, 0x00, 0x01, 0x00, 0x00, 0x00
        /*0094*/ 	.byte	0x70, 0xa1, 0x00, 0x00, 0x01, 0x00, 0x00, 0x00, 0x50, 0xa2, 0x00, 0x00, 0x01, 0x00, 0x00, 0x00
        /*00a4*/ 	.byte	0x70, 0xa2, 0x00, 0x00, 0x01, 0x00, 0x00, 0x00, 0xb0, 0xa2, 0x00, 0x00, 0x01, 0x00, 0x00, 0x00
        /*00b4*/ 	.byte	0x20, 0xa4, 0x00, 0x00


	//----- nvinfo : EIATTR_MERCURY_ISA_VERSION
	.align		4
.L_39:
        /*00b8*/ 	.byte	0x03, 0x5f
        /*00ba*/ 	.short	0x0101


	//----- nvinfo : EIATTR_INT_WARP_WIDE_INSTR_OFFSETS
	.align		4
        /*00bc*/ 	.byte	0x04, 0x31
        /*00be*/ 	.short	(.L_41 - .L_40)


	//   ....[0]....
.L_40:
        /*00c0*/ 	.word	0x00003ec0


	//   ....[1]....
        /*00c4*/ 	.word	0x00003ef0


	//   ....[2]....
        /*00c8*/ 	.word	0x00003f40


	//   ....[3]....
        /*00cc*/ 	.word	0x00004b20


	//   ....[4]....
        /*00d0*/ 	.word	0x00004ba0


	//   ....[5]....
        /*00d4*/ 	.word	0x00004c00


	//   ....[6]....
        /*00d8*/ 	.word	0x00004c60


	//   ....[7]....
        /*00dc*/ 	.word	0x00004cc0


	//   ....[8]....
        /*00e0*/ 	.word	0x00004ce0


	//   ....[9]....
        /*00e4*/ 	.word	0x00004d60


	//   ....[10]....
        /*00e8*/ 	.word	0x00004da0


	//   ....[11]....
        /*00ec*/ 	.word	0x00004dc0


	//   ....[12]....
        /*00f0*/ 	.word	0x00004e20


	//   ....[13]....
        /*00f4*/ 	.word	0x00004e60


	//   ....[14]....
        /*00f8*/ 	.word	0x00004e80


	//   ....[15]....
        /*00fc*/ 	.word	0x00004ee0


	//   ....[16]....
        /*0100*/ 	.word	0x00004f20


	//   ....[17]....
        /*0104*/ 	.word	0x00004f90


	//   ....[18]....
        /*0108*/ 	.word	0x00004fe0


	//----- nvinfo : EIATTR_COOP_GROUP_MASK_REGIDS
	.align		4
.L_41:
        /*010c*/ 	.byte	0x04, 0x29
        /*010e*/ 	.short	(.L_43 - .L_42)


	//   ....[0]....
.L_42:
        /*0110*/ 	.word	0xffffffff


	//   ....[1]....
        /*0114*/ 	.word	0xffffffff


	//   ....[2]....
        /*0118*/ 	.word	0xffffffff


	//   ....[3]....
        /*011c*/ 	.word	0xffffffff


	//   ....[4]....
        /*0120*/ 	.word	0xffffffff


	//   ....[5]....
        /*0124*/ 	.word	0xffffffff


	//   ....[6]....
        /*0128*/ 	.word	0xffffffff


	//   ....[7]....
        /*012c*/ 	.word	0xffffffff


	//   ....[8]....
        /*0130*/ 	.word	0xffffffff


	//   ....[9]....
        /*0134*/ 	.word	0xffffffff


	//   ....[10]....
        /*0138*/ 	.word	0xffffffff


	//   ....[11]....
        /*013c*/ 	.word	0xffffffff


	//   ....[12]....
        /*0140*/ 	.word	0xffffffff


	//   ....[13]....
        /*0144*/ 	.word	0xffffffff


	//----- nvinfo : EIATTR_COOP_GROUP_INSTR_OFFSETS
	.align		4
.L_43:
        /*0148*/ 	.byte	0x04, 0x28
        /*014a*/ 	.short	(.L_45 - .L_44)


	//   ....[0]....
.L_44:
        /*014c*/ 	.word	0x000000a0


	//   ....[1]....
        /*0150*/ 	.word	0x00000500


	//   ....[2]....
        /*0154*/ 	.word	0x00000740


	//   ....[3]....
        /*0158*/ 	.word	0x000008a0


	//   ....[4]....
        /*015c*/ 	.word	0x000009a0


	//   ....[5]....
        /*0160*/ 	.word	0x00000b10


	//   ....[6]....
        /*0164*/ 	.word	0x00000cb0


	//   ....[7]....
        /*0168*/ 	.word	0x00000e70


	//   ....[8]....
        /*016c*/ 	.word	0x000020a0


	//   ....[9]....
        /*0170*/ 	.word	0x000031a0


	//   ....[10]....
        /*0174*/ 	.word	0x000033b0


	//   ....[11]....
        /*0178*/ 	.word	0x000033e0


	//   ....[12]....
        /*017c*/ 	.word	0x00003db0


	//   ....[13]....
        /*0180*/ 	.word	0x00003fe0


	//----- nvinfo : EIATTR_VRC_CTA_INIT_COUNT
	.align		4
.L_45:
        /*0184*/ 	.byte	0x02, 0x4a
        /*0186*/ 	.byte	0x80
	.zero		1


	//----- nvinfo : EIATTR_SYSCALL_OFFSETS
	.align		4
        /*0188*/ 	.byte	0x04, 0x46
        /*018a*/ 	.short	(.L_47 - .L_46)


	//   ....[0]....
.L_46:
        /*018c*/ 	.word	0x00005b90


	//   ....[1]....
        /*0190*/ 	.word	0x00005c80


	//   ....[2]....
        /*0194*/ 	.word	0x00006980


	//   ....[3]....
        /*0198*/ 	.word	0x00006af0


	//   ....[4]....
        /*019c*/ 	.word	0x00006c60


	//   ....[5]....
        /*01a0*/ 	.word	0x00006dd0


	//   ....[6]....
        /*01a4*/ 	.word	0x00006f40


	//   ....[7]....
        /*01a8*/ 	.word	0x000070b0


	//   ....[8]....
        /*01ac*/ 	.word	0x00007220


	//   ....[9]....
        /*01b0*/ 	.word	0x00007390


	//   ....[10]....
        /*01b4*/ 	.word	0x00007500


	//   ....[11]....
        /*01b8*/ 	.word	0x00007670


	//   ....[12]....
        /*01bc*/ 	.word	0x000077e0


	//   ....[13]....
        /*01c0*/ 	.word	0x00007950


	//   ....[14]....
        /*01c4*/ 	.word	0x00007ac0


	//   ....[15]....
        /*01c8*/ 	.word	0x00007c30


	//   ....[16]....
        /*01cc*/ 	.word	0x00007da0


	//----- nvinfo : EIATTR_MBARRIER_INSTR_OFFSETS
	.align		4
.L_47:
        /*01d0*/ 	.byte	0x04, 0x39
        /*01d2*/ 	.short	(.L_49 - .L_48)


	//   ....[0]....
.L_48:
        /*01d4*/ 	.word	0x00000620
        /*01d8*/ 	.word	0x000000ff
        /*01dc*/ 	.word	0x00000000
        /*01e0*/ 	.short	0x0100
        /*01e2*/ 	.byte	0x07
	.zero		1


	//   ....[1]....
        /*01e4*/ 	.word	0x00000630
        /*01e8*/ 	.word	0x000000ff
        /*01ec*/ 	.word	0x00000040
        /*01f0*/ 	.short	0x0100
        /*01f2*/ 	.byte	0x07
	.zero		1


	//   ....[2]....
        /*01f4*/ 	.word	0x00000640
        /*01f8*/ 	.word	0x000000ff
        /*01fc*/ 	.word	0x00000008
        /*0200*/ 	.short	0x0100
        /*0202*/ 	.byte	0x07
	.zero		1


	//   ....[3]....
        /*0204*/ 	.word	0x00000650
        /*0208*/ 	.word	0x000000ff
        /*020c*/ 	.word	0x00000048
        /*0210*/ 	.short	0x0100
        /*0212*/ 	.byte	0x07
	.zero		1


	//   ....[4]....
        /*0214*/ 	.word	0x00000660
        /*0218*/ 	.word	0x000000ff
        /*021c*/ 	.word	0x00000010
        /*0220*/ 	.short	0x0100
        /*0222*/ 	.byte	0x07
	.zero		1


	//   ....[5]....
        /*0224*/ 	.word	0x00000670
        /*0228*/ 	.word	0x000000ff
        /*022c*/ 	.word	0x00000050
        /*0230*/ 	.short	0x0100
        /*0232*/ 	.byte	0x07
	.zero		1


	//   ....[6]....
        /*0234*/ 	.word	0x00000680
        /*0238*/ 	.word	0x000000ff
        /*023c*/ 	.word	0x00000018
        /*0240*/ 	.short	0x0100
        /*0242*/ 	.byte	0x07
	.zero		1


	//   ....[7]....
        /*0244*/ 	.word	0x00000690
        /*0248*/ 	.word	0x000000ff
        /*024c*/ 	.word	0x00000058
        /*0250*/ 	.short	0x0100
        /*0252*/ 	.byte	0x07
	.zero		1


	//   ....[8]....
        /*0254*/ 	.word	0x000006a0
        /*0258*/ 	.word	0x000000ff
        /*025c*/ 	.word	0x00000020
        /*0260*/ 	.short	0x0100
        /*0262*/ 	.byte	0x07
	.zero		1


	//   ....[9]....
        /*0264*/ 	.word	0x000006b0
        /*0268*/ 	.word	0x000000ff
        /*026c*/ 	.word	0x00000060
        /*0270*/ 	.short	0x0100
        /*0272*/ 	.byte	0x07
	.zero		1


	//   ....[10]....
        /*0274*/ 	.word	0x000006c0
        /*0278*/ 	.word	0x000000ff
        /*027c*/ 	.word	0x00000028
        /*0280*/ 	.short	0x0100
        /*0282*/ 	.byte	0x07
	.zero		1


	//   ....[11]....
        /*0284*/ 	.word	0x000006d0
        /*0288*/ 	.word	0x000000ff
        /*028c*/ 	.word	0x00000068
        /*0290*/ 	.short	0x0100
        /*0292*/ 	.byte	0x07
	.zero		1


	//   ....[12]....
        /*0294*/ 	.word	0x000006e0
        /*0298*/ 	.word	0x000000ff
        /*029c*/ 	.word	0x00000030
        /*02a0*/ 	.short	0x0100
        /*02a2*/ 	.byte	0x07
	.zero		1


	//   ....[13]....
        /*02a4*/ 	.word	0x000006f0
        /*02a8*/ 	.word	0x000000ff
        /*02ac*/ 	.word	0x00000070
        /*02b0*/ 	.short	0x0100
        /*02b2*/ 	.byte	0x07
	.zero		1


	//   ....[14]....
        /*02b4*/ 	.word	0x00000700
        /*02b8*/ 	.word	0x000000ff
        /*02bc*/ 	.word	0x00000038
        /*02c0*/ 	.short	0x0100
        /*02c2*/ 	.byte	0x07
	.zero		1


	//   ....[15]....
        /*02c4*/ 	.word	0x00000710
        /*02c8*/ 	.word	0x000000ff
        /*02cc*/ 	.word	0x00000078
        /*02d0*/ 	.short	0x0100
        /*02d2*/ 	.byte	0x07
	.zero		1


	//   ....[16]....
        /*02d4*/ 	.word	0x00000850
        /*02d8*/ 	.word	0x000000ff
        /*02dc*/ 	.word	0x00000080
        /*02e0*/ 	.short	0x0100
        /*02e2*/ 	.byte	0x07
	.zero		1


	//   ....[17]....
        /*02e4*/ 	.word	0x00000860
        /*02e8*/ 	.word	0x000000ff
        /*02ec*/ 	.word	0x00000090
        /*02f0*/ 	.short	0x0100
        /*02f2*/ 	.byte	0x07
	.zero		1


	//   ....[18]....
        /*02f4*/ 	.word	0x00000870
        /*02f8*/ 	.word	0x000000ff
        /*02fc*/ 	.word	0x00000088
        /*0300*/ 	.short	0x0100
        /*0302*/ 	.byte	0x07
	.zero		1


	//   ....[19]....
        /*0304*/ 	.word	0x00000880
        /*0308*/ 	.word	0x000000ff
        /*030c*/ 	.word	0x00000098
        /*0310*/ 	.short	0x0100
        /*0312*/ 	.byte	0x07
	.zero		1


	//   ....[20]....
        /*0314*/ 	.word	0x00000970
        /*0318*/ 	.word	0x000000ff
        /*031c*/ 	.word	0x000000a0
        /*0320*/ 	.short	0x0100
        /*0322*/ 	.byte	0x06
	.zero		1


	//   ....[21]....
        /*0324*/ 	.word	0x00000980
        /*0328*/ 	.word	0x000000ff
        /*032c*/ 	.word	0x000000a8
        /*0330*/ 	.short	0x0100
        /*0332*/ 	.byte	0x06
	.zero		1


	//   ....[22]....
        /*0334*/ 	.word	0x00000ac0
        /*0338*/ 	.word	0x000000ff
        /*033c*/ 	.word	0x000000b0
        /*0340*/ 	.short	0x0100
        /*0342*/ 	.byte	0x06
	.zero		1


	//   ....[23]....
        /*0344*/ 	.word	0x00000ad0
        /*0348*/ 	.word	0x000000ff
        /*034c*/ 	.word	0x000000c0
        /*0350*/ 	.short	0x0100
        /*0352*/ 	.byte	0x06
	.zero		1


	//   ....[24]....
        /*0354*/ 	.word	0x00000ae0
        /*0358*/ 	.word	0x000000ff
        /*035c*/ 	.word	0x000000b8
        /*0360*/ 	.short	0x0100
        /*0362*/ 	.byte	0x06
	.zero		1


	//   ....[25]....
        /*0364*/ 	.word	0x00000af0
        /*0368*/ 	.word	0x000000ff
        /*036c*/ 	.word	0x000000c8
        /*0370*/ 	.short	0x0100
        /*0372*/ 	.byte	0x06
	.zero		1


	//   ....[26]....
        /*0374*/ 	.word	0x00000c20
        /*0378*/ 	.word	0x000000ff
        /*037c*/ 	.word	0x000000d0
        /*0380*/ 	.short	0x0100
        /*0382*/ 	.byte	0x07
	.zero		1


	//   ....[27]....
        /*0384*/ 	.word	0x00000c30
        /*0388*/ 	.word	0x000000ff
        /*038c*/ 	.word	0x000000f0
        /*0390*/ 	.short	0x0100
        /*0392*/ 	.byte	0x07
	.zero		1


	//   ....[28]....
        /*0394*/ 	.word	0x00000c40
        /*0398*/ 	.word	0x000000ff
        /*039c*/ 	.word	0x000000d8
        /*03a0*/ 	.short	0x0100
        /*03a2*/ 	.byte	0x07
	.zero		1


	//   ....[29]....
        /*03a4*/ 	.word	0x00000c50
        /*03a8*/ 	.word	0x000000ff
        /*03ac*/ 	.word	0x000000f8
        /*03b0*/ 	.short	0x0100
        /*03b2*/ 	.byte	0x07
	.zero		1


	//   ....[30]....
        /*03b4*/ 	.word	0x00000c60
        /*03b8*/ 	.word	0x000000ff
        /*03bc*/ 	.word	0x000000e0
        /*03c0*/ 	.short	0x0100
        /*03c2*/ 	.byte	0x07
	.zero		1


	//   ....[31]....
        /*03c4*/ 	.word	0x00000c70
        /*03c8*/ 	.word	0x000000ff
        /*03cc*/ 	.word	0x00000100
        /*03d0*/ 	.short	0x0100
        /*03d2*/ 	.byte	0x07
	.zero		1


	//   ....[32]....
        /*03d4*/ 	.word	0x00000c80
        /*03d8*/ 	.word	0x000000ff
        /*03dc*/ 	.word	0x000000e8
        /*03e0*/ 	.short	0x0100
        /*03e2*/ 	.byte	0x07
	.zero		1


	//   ....[33]....
        /*03e4*/ 	.word	0x00000c90
        /*03e8*/ 	.word	0x000000ff
        /*03ec*/ 	.word	0x00000108
        /*03f0*/ 	.short	0x0100
        /*03f2*/ 	.byte	0x07
	.zero		1


	//   ....[34]....
        /*03f4*/ 	.word	0x00000d80
        /*03f8*/ 	.word	0x000000ff
        /*03fc*/ 	.word	0x00000110
        /*0400*/ 	.short	0x0100
        /*0402*/ 	.byte	0x06
	.zero		1


	//   ....[35]....
        /*0404*/ 	.word	0x00000d90
        /*0408*/ 	.word	0x000000ff
        /*040c*/ 	.word	0x00000120
        /*0410*/ 	.short	0x0100
        /*0412*/ 	.byte	0x06
	.zero		1


	//   ....[36]....
        /*0414*/ 	.word	0x00000da0
        /*0418*/ 	.word	0x000000ff
        /*041c*/ 	.word	0x00000118
        /*0420*/ 	.short	0x0100
        /*0422*/ 	.byte	0x06
	.zero		1


	//   ....[37]....
        /*0424*/ 	.word	0x00000db0
        /*0428*/ 	.word	0x000000ff
        /*042c*/ 	.word	0x00000128
        /*0430*/ 	.short	0x0100
        /*0432*/ 	.byte	0x06
	.zero		1


	//   ....[38]....
        /*0434*/ 	.word	0x00001940
        /*0438*/ 	.word	0x00000002
        /*043c*/ 	.word	0x00000120
        /*0440*/ 	.short	0x010a
        /*0442*/ 	.byte	0xff
	.zero		1


	//   ....[39]....
        /*0444*/ 	.word	0x00001960
        /*0448*/ 	.word	0x00000002
        /*044c*/ 	.word	0x00000110
        /*0450*/ 	.short	0x0101
        /*0452*/ 	.byte	0xff
	.zero		1


	//   ....[40]....
        /*0454*/ 	.word	0x00001a20
        /*0458*/ 	.word	0x000000ff
        /*045c*/ 	.word	0x00000040
        /*0460*/ 	.short	0x010a
        /*0462*/ 	.byte	0x06
	.zero		1


	//   ....[41]....
        /*0464*/ 	.word	0x00001aa0
        /*0468*/ 	.word	0x000000ff
        /*046c*/ 	.word	0x00000040
        /*0470*/ 	.short	0x010a
        /*0472*/ 	.byte	0x21
	.zero		1


	//   ....[42]....
        /*0474*/ 	.word	0x00001c30
        /*0478*/ 	.word	0x000000ff
        /*047c*/ 	.word	0x00000040
        /*0480*/ 	.short	0x010a
        /*0482*/ 	.byte	0x06
	.zero		1


	//   ....[43]....
        /*0484*/ 	.word	0x00001d60
        /*0488*/ 	.word	0x000000ff
        /*048c*/ 	.word	0x000000a8
        /*0490*/ 	.short	0x0101
        /*0492*/ 	.byte	0x0e
	.zero		1


	//   ....[44]....
        /*0494*/ 	.word	0x00001d80
        /*0498*/ 	.word	0x000000ff
        /*049c*/ 	.word	0x00000040
        /*04a0*/ 	.short	0x010a
        /*04a2*/ 	.byte	0x06
	.zero		1


	//   ....[45]....
        /*04a4*/ 	.word	0x00001e00
        /*04a8*/ 	.word	0x000000ff
        /*04ac*/ 	.word	0x00000040
        /*04b0*/ 	.short	0x010a
        /*04b2*/ 	.byte	0x09
	.zero		1


	//   ....[46]....
        /*04b4*/ 	.word	0x00001f90
        /*04b8*/ 	.word	0x000000ff
        /*04bc*/ 	.word	0x00000040
        /*04c0*/ 	.short	0x010a
        /*04c2*/ 	.byte	0x08
	.zero		1


	//   ....[47]....
        /*04c4*/ 	.word	0x000020d0
        /*04c8*/ 	.word	0x00000003
        /*04cc*/ 	.word	0x000000b0
        /*04d0*/ 	.short	0x010a
        /*04d2*/ 	.byte	0xff
	.zero		1


	//   ....[48]....
        /*04d4*/ 	.word	0x00002220
        /*04d8*/ 	.word	0x00000002
        /*04dc*/ 	.word	0x00000000
        /*04e0*/ 	.short	0x0101
        /*04e2*/ 	.byte	0xff
	.zero		1


	//   ....[49]....
        /*04e4*/ 	.word	0x000027c0
        /*04e8*/ 	.word	0x000000ff
        /*04ec*/ 	.word	0x00000000
        /*04f0*/ 	.short	0x010a
        /*04f2*/ 	.byte	0x04
	.zero		1


	//   ....[50]....
        /*04f4*/ 	.word	0x00002850
        /*04f8*/ 	.word	0x000000ff
        /*04fc*/ 	.word	0x00000000
        /*0500*/ 	.short	0x010a
        /*0502*/ 	.byte	0x04
	.zero		1


	//   ....[51]....
        /*0504*/ 	.word	0x000028e0
        /*0508*/ 	.word	0x000000ff
        /*050c*/ 	.word	0x00000000
        /*0510*/ 	.short	0x010a
        /*0512*/ 	.byte	0x04
	.zero		1


	//   ....[52]....
        /*0514*/ 	.word	0x00002970
        /*0518*/ 	.word	0x000000ff
        /*051c*/ 	.word	0x00000000
        /*0520*/ 	.short	0x010a
        /*0522*/ 	.byte	0x04
	.zero		1


	//   ....[53]....
        /*0524*/ 	.word	0x00002a00
        /*0528*/ 	.word	0x000000ff
        /*052c*/ 	.word	0x00000000
        /*0530*/ 	.short	0x010a
        /*0532*/ 	.byte	0x04
	.zero		1


	//   ....[54]....
        /*0534*/ 	.word	0x00002a90
        /*0538*/ 	.word	0x000000ff
        /*053c*/ 	.word	0x00000000
        /*0540*/ 	.short	0x010a
        /*0542*/ 	.byte	0x04
	.zero		1


	//   ....[55]....
        /*0544*/ 	.word	0x00002b20
        /*0548*/ 	.word	0x000000ff
        /*054c*/ 	.word	0x00000000
        /*0550*/ 	.short	0x010a
        /*0552*/ 	.byte	0x04
	.zero		1


	//   ....[56]....
        /*0554*/ 	.word	0x00002bc0
        /*0558*/ 	.word	0x00000000
        /*055c*/ 	.word	0x00000000
        /*0560*/ 	.short	0x010a
        /*0562*/ 	.byte	0xff
	.zero		1


	//   ....[57]....
        /*0564*/ 	.word	0x00002d00
        /*0568*/ 	.word	0x00000000
        /*056c*/ 	.word	0x00000110
        /*0570*/ 	.short	0x010a
        /*0572*/ 	.byte	0xff
	.zero		1


	//   ....[58]....
        /*0574*/ 	.word	0x00002d70
        /*0578*/ 	.word	0x00000000
        /*057c*/ 	.word	0x00000000
        /*0580*/ 	.short	0x0101
        /*0582*/ 	.byte	0xff
	.zero		1


	//   ....[59]....
        /*0584*/ 	.word	0x00002d80
        /*0588*/ 	.word	0x000000ff
        /*058c*/ 	.word	0x000000c0
        /*0590*/ 	.short	0x010a
        /*0592*/ 	.byte	0x05
	.zero		1


	//   ....[60]....
        /*0594*/ 	.word	0x00002ea0
        /*0598*/ 	.word	0x00000000
        /*059c*/ 	.word	0x000000b0
        /*05a0*/ 	.short	0x010a
        /*05a2*/ 	.byte	0xff
	.zero		1


	//   ....[61]....
        /*05a4*/ 	.word	0x00002f90
        /*05a8*/ 	.word	0x00000000
        /*05ac*/ 	.word	0x00000000
        /*05b0*/ 	.short	0x0101
        /*05b2*/ 	.byte	0xff
	.zero		1


	//   ....[62]....
        /*05b4*/ 	.word	0x00003040
        /*05b8*/ 	.word	0x000000ff
        /*05bc*/ 	.word	0x000000c0
        /*05c0*/ 	.short	0x0106
        /*05c2*/ 	.byte	0x05
	.zero		1


	//   ....[63]....
        /*05c4*/ 	.word	0x00003060
        /*05c8*/ 	.word	0x000000ff
        /*05cc*/ 	.word	0x000000c0
        /*05d0*/ 	.short	0x010a
        /*05d2*/ 	.byte	0x05
	.zero		1


	//   ....[64]....
        /*05d4*/ 	.word	0x000030f0
        /*05d8*/ 	.word	0x000000ff
        /*05dc*/ 	.word	0x000000c0
        /*05e0*/ 	.short	0x0106
        /*05e2*/ 	.byte	0x04
	.zero		1


	//   ....[65]....
        /*05e4*/ 	.word	0x00003130
        /*05e8*/ 	.word	0x00000000
        /*05ec*/ 	.word	0x000000c0
        /*05f0*/ 	.short	0x010a
        /*05f2*/ 	.byte	0xff
	.zero		1


	//   ....[66]....
        /*05f4*/ 	.word	0x00003650
        /*05f8*/ 	.word	0x00000003
        /*05fc*/ 	.word	0x000000b0
        /*0600*/ 	.short	0x010a
        /*0602*/ 	.byte	0xff
	.zero		1


	//   ....[67]....
        /*0604*/ 	.word	0x00003760
        /*0608*/ 	.word	0x00000005
        /*060c*/ 	.word	0x00000000
        /*0610*/ 	.short	0x0101
        /*0612*/ 	.byte	0xff
	.zero		1


	//   ....[68]....
        /*0614*/ 	.word	0x00003770
        /*0618*/ 	.word	0x000000ff
        /*061c*/ 	.word	0x00000000
        /*0620*/ 	.short	0x010a
        /*0622*/ 	.byte	0x05
	.zero		1


	//   ....[69]....
        /*0624*/ 	.word	0x000037d0
        /*0628*/ 	.word	0x000000ff
        /*062c*/ 	.word	0x000000f0
        /*0630*/ 	.short	0x010a
        /*0632*/ 	.byte	0x0f
	.zero		1


	//   ....[70]....
        /*0634*/ 	.word	0x000038a0
        /*0638*/ 	.word	0x000000ff
        /*063c*/ 	.word	0x00000000
        /*0640*/ 	.short	0x010a
        /*0642*/ 	.byte	0x07
	.zero		1


	//   ....[71]....
        /*0644*/ 	.word	0x000039e0
        /*0648*/ 	.word	0x000000ff
        /*064c*/ 	.word	0x00000000
        /*0650*/ 	.short	0x010a
        /*0652*/ 	.byte	0x06
	.zero		1


	//   ....[72]....
        /*0654*/ 	.word	0x00003be0
        /*0658*/ 	.word	0x000000ff
        /*065c*/ 	.word	0x00000000
        /*0660*/ 	.short	0x010a
        /*0662*/ 	.byte	0x05
	.zero		1


	//   ....[73]....
        /*0664*/ 	.word	0x00003c70
        /*0668*/ 	.word	0x000000ff
        /*066c*/ 	.word	0x00000000
        /*0670*/ 	.short	0x010a
        /*0672*/ 	.byte	0x05
	.zero		1


	//   ....[74]....
        /*0674*/ 	.word	0x00003d00
        /*0678*/ 	.word	0x000000ff
        /*067c*/ 	.word	0x00000000
        /*0680*/ 	.short	0x010a
        /*0682*/ 	.byte	0x05
	.zero		1


	//   ....[75]....
        /*0684*/ 	.word	0x00003d90
        /*0688*/ 	.word	0x000000ff
        /*068c*/ 	.word	0x00000000
        /*0690*/ 	.short	0x010a
        /*0692*/ 	.byte	0x06
	.zero		1


	//   ....[76]....
        /*0694*/ 	.word	0x00004270
        /*0698*/ 	.word	0x00000002
        /*069c*/ 	.word	0x000000b0
        /*06a0*/ 	.short	0x010a
        /*06a2*/ 	.byte	0xff
	.zero		1


	//   ....[77]....
        /*06a4*/ 	.word	0x000043e0
        /*06a8*/ 	.word	0x00000000
        /*06ac*/ 	.word	0x00000000
        /*06b0*/ 	.short	0x0101
        /*06b2*/ 	.byte	0xff
	.zero		1


	//   ....[78]....
        /*06b4*/ 	.word	0x00004890
        /*06b8*/ 	.word	0x000000ff
        /*06bc*/ 	.word	0x000000a8
        /*06c0*/ 	.short	0x010a
        /*06c2*/ 	.byte	0x06
	.zero		1


	//   ....[79]....
        /*06c4*/ 	.word	0x00004a50
        /*06c8*/ 	.word	0x000000ff
        /*06cc*/ 	.word	0x00000090
        /*06d0*/ 	.short	0x010a
        /*06d2*/ 	.byte	0x05
	.zero		1


	//   ....[80]....
        /*06d4*/ 	.word	0x00005010
        /*06d8*/ 	.word	0x000000ff
        /*06dc*/ 	.word	0x00000080
        /*06e0*/ 	.short	0x010b
        /*06e2*/ 	.byte	0x05
	.zero		1


	//   ....[81]....
        /*06e4*/ 	.word	0x00005020
        /*06e8*/ 	.word	0x000000ff
        /*06ec*/ 	.word	0x00000000
        /*06f0*/ 	.short	0x0101
        /*06f2*/ 	.byte	0x21
	.zero		1


	//   ....[82]....
        /*06f4*/ 	.word	0x00005090
        /*06f8*/ 	.word	0x000000ff
        /*06fc*/ 	.word	0x00000000
        /*0700*/ 	.short	0x010a
        /*0702*/ 	.byte	0x04
	.zero		1


	//   ....[83]....
        /*0704*/ 	.word	0x00005130
        /*0708*/ 	.word	0x00000000
        /*070c*/ 	.word	0x00000000
        /*0710*/ 	.short	0x010a
        /*0712*/ 	.byte	0xff
	.zero		1


	//   ....[84]....
        /*0714*/ 	.word	0x000053d0
        /*0718*/ 	.word	0x000000ff
        /*071c*/ 	.word	0x000000b0
        /*0720*/ 	.short	0x010a
        /*0722*/ 	.byte	0x05
	.zero		1


	//   ....[85]....
        /*0724*/ 	.word	0x000054b0
        /*0728*/ 	.word	0x000000ff
        /*072c*/ 	.word	0x00000000
        /*0730*/ 	.short	0x0101
        /*0732*/ 	.byte	0x05
	.zero		1


	//   ....[86]....
        /*0734*/ 	.word	0x00006120
        /*0738*/ 	.word	0x00000008
        /*073c*/ 	.word	0x00000080
        /*0740*/ 	.short	0x010a
        /*0742*/ 	.byte	0xff
	.zero		1


	//   ....[87]....
        /*0744*/ 	.word	0x00006250
        /*0748*/ 	.word	0x00000012
        /*074c*/ 	.word	0x000000d0
        /*0750*/ 	.short	0x010a
        /*0752*/ 	.byte	0xff
	.zero		1


	//   ....[88]....
        /*0754*/ 	.word	0x00006440
        /*0758*/ 	.word	0x00000008
        /*075c*/ 	.word	0x00000080
        /*0760*/ 	.short	0x010a
        /*0762*/ 	.byte	0xff
	.zero		1


	//   ....[89]....
        /*0764*/ 	.word	0x00006790
        /*0768*/ 	.word	0x00000012
        /*076c*/ 	.word	0x000000d0
        /*0770*/ 	.short	0x010a
        /*0772*/ 	.byte	0xff
	.zero		1


	//   ....[90]....
        /*0774*/ 	.word	0x000080d0
        /*0778*/ 	.word	0x000000ff
        /*077c*/ 	.word	0x00000000
        /*0780*/ 	.short	0x0101
        /*0782*/ 	.byte	0x05
	.zero		1


	//   ....[91]....
        /*0784*/ 	.word	0x0000a230
        /*0788*/ 	.word	0x00000000
        /*078c*/ 	.word	0x00000000
        /*0790*/ 	.short	0x0101
        /*0792*/ 	.byte	0xff
	.zero		1


	//   ....[92]....
        /*0794*/ 	.word	0x0000a5a0
        /*0798*/ 	.word	0x00000002
        /*079c*/ 	.word	0x00000120
        /*07a0*/ 	.short	0x010a
        /*07a2*/ 	.byte	0xff
	.zero		1


	//   ....[93]....
        /*07a4*/ 	.word	0x0000a600
        /*07a8*/ 	.word	0x00000004
        /*07ac*/ 	.word	0x00000040
        /*07b0*/ 	.short	0x010a
        /*07b2*/ 	.byte	0xff
	.zero		1


	//   ....[94]....
        /*07b4*/ 	.word	0x0000a660
        /*07b8*/ 	.word	0x00000004
        /*07bc*/ 	.word	0x00000040
        /*07c0*/ 	.short	0x010a
        /*07c2*/ 	.byte	0xff
	.zero		1


	//   ....[95]....
        /*07c4*/ 	.word	0x0000a6b0
        /*07c8*/ 	.word	0x00000003
        /*07cc*/ 	.word	0x000000b0
        /*07d0*/ 	.short	0x010a
        /*07d2*/ 	.byte	0xff
	.zero		1


	//   ....[96]....
        /*07d4*/ 	.word	0x0000a710
        /*07d8*/ 	.word	0x00000003
        /*07dc*/ 	.word	0x00000000
        /*07e0*/ 	.short	0x010a
        /*07e2*/ 	.byte	0xff
	.zero		1


	//   ....[97]....
        /*07e4*/ 	.word	0x0000a770
        /*07e8*/ 	.word	0x00000003
        /*07ec*/ 	.word	0x00000000
        /*07f0*/ 	.short	0x010a
        /*07f2*/ 	.byte	0xff
	.zero		1


	//   ....[98]....
        /*07f4*/ 	.word	0x0000a7d0
        /*07f8*/ 	.word	0x00000003
        /*07fc*/ 	.word	0x00000000
        /*0800*/ 	.short	0x010a
        /*0802*/ 	.byte	0xff
	.zero		1


	//   ....[99]....
        /*0804*/ 	.word	0x0000a830
        /*0808*/ 	.word	0x00000003
        /*080c*/ 	.word	0x00000000
        /*0810*/ 	.short	0x010a
        /*0812*/ 	.byte	0xff
	.zero		1


	//   ....[100]....
        /*0814*/ 	.word	0x0000a890
        /*0818*/ 	.word	0x00000003
        /*081c*/ 	.word	0x00000000
        /*0820*/ 	.short	0x010a
        /*0822*/ 	.byte	0xff
	.zero		1


	//   ....[101]....
        /*0824*/ 	.word	0x0000a8f0
        /*0828*/ 	.word	0x00000003
        /*082c*/ 	.word	0x00000000
        /*0830*/ 	.short	0x010a
        /*0832*/ 	.byte	0xff
	.zero		1


	//   ....[102]....
        /*0834*/ 	.word	0x0000a950
        /*0838*/ 	.word	0x00000003
        /*083c*/ 	.word	0x00000000
        /*0840*/ 	.short	0x010a
        /*0842*/ 	.byte	0xff
	.zero		1


	//   ....[103]....
        /*0844*/ 	.word	0x0000a9a0
        /*0848*/ 	.word	0x00000000
        /*084c*/ 	.word	0x00000110
        /*0850*/ 	.short	0x010a
        /*0852*/ 	.byte	0xff
	.zero		1


	//   ....[104]....
        /*0854*/ 	.word	0x0000aa00
        /*0858*/ 	.word	0x00000003
        /*085c*/ 	.word	0x000000c0
        /*0860*/ 	.short	0x010a
        /*0862*/ 	.byte	0xff
	.zero		1


	//   ....[105]....
        /*0864*/ 	.word	0x0000aa50
        /*0868*/ 	.word	0x00000000
        /*086c*/ 	.word	0x000000b0
        /*0870*/ 	.short	0x010a
        /*0872*/ 	.byte	0xff
	.zero		1


	//   ....[106]....
        /*0874*/ 	.word	0x0000aab0
        /*0878*/ 	.word	0x00000002
        /*087c*/ 	.word	0x000000c0
        /*0880*/ 	.short	0x010a
        /*0882*/ 	.byte	0xff
	.zero		1


	//   ....[107]....
        /*0884*/ 	.word	0x0000ab00
        /*0888*/ 	.word	0x00000003
        /*088c*/ 	.word	0x000000b0
        /*0890*/ 	.short	0x010a
        /*0892*/ 	.byte	0xff
	.zero		1


	//   ....[108]....
        /*0894*/ 	.word	0x0000ab60
        /*0898*/ 	.word	0x00000004
        /*089c*/ 	.word	0x000000f0
        /*08a0*/ 	.short	0x010a
        /*08a2*/ 	.byte	0xff
	.zero		1


	//   ....[109]....
        /*08a4*/ 	.word	0x0000abc0
        /*08a8*/ 	.word	0x00000003
        /*08ac*/ 	.word	0x00000000
        /*08b0*/ 	.short	0x010a
        /*08b2*/ 	.byte	0xff
	.zero		1


	//   ....[110]....
        /*08b4*/ 	.word	0x0000ac20
        /*08b8*/ 	.word	0x00000002
        /*08bc*/ 	.word	0x00000000
        /*08c0*/ 	.short	0x010a
        /*08c2*/ 	.byte	0xff
	.zero		1


	//   ....[111]....
        /*08c4*/ 	.word	0x0000ac80
        /*08c8*/ 	.word	0x00000003
        /*08cc*/ 	.word	0x00000000
        /*08d0*/ 	.short	0x010a
        /*08d2*/ 	.byte	0xff
	.zero		1


	//   ....[112]....
        /*08d4*/ 	.word	0x0000ace0
        /*08d8*/ 	.word	0x00000003
        /*08dc*/ 	.word	0x00000000
        /*08e0*/ 	.short	0x010a
        /*08e2*/ 	.byte	0xff
	.zero		1


	//   ....[113]....
        /*08e4*/ 	.word	0x0000ad40
        /*08e8*/ 	.word	0x00000002
        /*08ec*/ 	.word	0x00000000
        /*08f0*/ 	.short	0x010a
        /*08f2*/ 	.byte	0xff
	.zero		1


	//   ....[114]....
        /*08f4*/ 	.word	0x0000ad90
        /*08f8*/ 	.word	0x00000002
        /*08fc*/ 	.word	0x000000b0
        /*0900*/ 	.short	0x010a
        /*0902*/ 	.byte	0xff
	.zero		1


	//   ....[115]....
        /*0904*/ 	.word	0x0000adf0
        /*0908*/ 	.word	0x00000002
        /*090c*/ 	.word	0x000000a8
        /*0910*/ 	.short	0x010a
        /*0912*/ 	.byte	0xff
	.zero		1


	//   ....[116]....
        /*0914*/ 	.word	0x0000ae50
        /*0918*/ 	.word	0x00000003
        /*091c*/ 	.word	0x00000090
        /*0920*/ 	.short	0x010a
        /*0922*/ 	.byte	0xff
	.zero		1


	//   ....[117]....
        /*0924*/ 	.word	0x0000aeb0
        /*0928*/ 	.word	0x00000002
        /*092c*/ 	.word	0x00000000
        /*0930*/ 	.short	0x010a
        /*0932*/ 	.byte	0xff
	.zero		1


	//   ....[118]....
        /*0934*/ 	.word	0x0000af10
        /*0938*/ 	.word	0x00000002
        /*093c*/ 	.word	0x000000b0
        /*0940*/ 	.short	0x010a
        /*0942*/ 	.byte	0xff
	.zero		1


	//   ....[119]....
        /*0944*/ 	.word	0x0000af60
        /*0948*/ 	.word	0x00000008
        /*094c*/ 	.word	0x00000080
        /*0950*/ 	.short	0x010a
        /*0952*/ 	.byte	0xff
	.zero		1


	//   ....[120]....
        /*0954*/ 	.word	0x0000afb0
        /*0958*/ 	.word	0x00000012
        /*095c*/ 	.word	0x000000d0
        /*0960*/ 	.short	0x010a
        /*0962*/ 	.byte	0xff
	.zero		1


	//----- nvinfo : EIATTR_NUM_MBARRIERS
	.align		4
.L_49:
        /*0964*/ 	.byte	0x03, 0x38
        /*0966*/ 	.short	0x0026


	//----- nvinfo : EIATTR_EXIT_INSTR_OFFSETS
	.align		4
        /*0968*/ 	.byte	0x04, 0x1c
        /*096a*/ 	.short	(.L_51 - .L_50)


	//   ....[0]....
.L_50:
        /*096c*/ 	.word	0x00002bf0


	//   ....[1]....
        /*0970*/ 	.word	0x00003100


	//   ....[2]....
        /*0974*/ 	.word	0x00003160


	//   ....[3]....
        /*0978*/ 	.word	0x00003ff0


	//   ....[4]....
        /*097c*/ 	.word	0x00005160


	//   ....[5]....
        /*0980*/ 	.word	0x000051a0


	//   ....[6]....
        /*0984*/ 	.word	0x0000a4b0


	//   ....[7]....
        /*0988*/ 	.word	0x0000a530


	//   ....[8]....
        /*098c*/ 	.word	0x0000a560


	//   ....[9]....
        /*0990*/ 	.word	0x0000a590


	//----- nvinfo : EIATTR_MAX_THREADS
	.align		4
.L_51:
        /*0994*/ 	.byte	0x04, 0x05
        /*0996*/ 	.short	(.L_53 - .L_52)
.L_52:
        /*0998*/ 	.word	0x00000100
        /*099c*/ 	.word	0x00000001
        /*09a0*/ 	.word	0x00000001


	//----- nvinfo : EIATTR_CRS_STACK_SIZE
	.align		4
.L_53:
        /*09a4*/ 	.byte	0x04, 0x1e
        /*09a6*/ 	.short	(.L_55 - .L_54)
.L_54:
        /*09a8*/ 	.word	0x00000000


	//----- nvinfo : EIATTR_CBANK_PARAM_SIZE
	.align		4
.L_55:
        /*09ac*/ 	.byte	0x03, 0x19
        /*09ae*/ 	.short	0x0800


	//----- nvinfo : EIATTR_PARAM_CBANK
	.align		4
        /*09b0*/ 	.byte	0x04, 0x0a
        /*09b2*/ 	.short	(.L_57 - .L_56)
	.align		4
.L_56:
        /*09b4*/ 	.word	index@(.nv.constant0._ZN7cutlass13device_kernelINS_4gemm6kernel13GemmUniversalIN4cute5tupleIJiiiiEEENS1_10collective13CollectiveMmaINS1_35MainloopSm100TmaUmmaWarpSpecializedILi8ELi2ELi4ENS5_IJNS4_1CILi2EEENSA_ILi1EEESC_EEEEENS5_IJNSA_ILi64EEENSA_ILi240EEENSA_ILi32EEEEEENS_6half_tENS5_IJlSC_lEEESJ_SK_NS4_8TiledMMAINS4_8MMA_AtomIJNS4_20SM100_MMA_F16BF16_SSISJ_SJ_fLi64ELi240ELNS4_4UMMA5MajorE0ELSP_0ELNSO_7ScaleInE0ELSQ_0EEEEEENS4_6LayoutINS5_IJSC_SC_SC_EEENS5_IJNSA_ILi0EEESV_SV_EEEEENS5_IJNS4_10UnderscoreESY_SY_EEEEENS4_13SM90_TMA_LOADENS4_14ComposedLayoutINS4_7SwizzleILi2ELi4ELi3EEENS4_18smem_ptr_flag_bitsILi16EEENST_INS5_IJNSA_ILi8EEESH_EEENS5_IJSH_SC_EEEEEEEvNS4_8identityENS4_23SM90_TMA_LOAD_MULTICASTES1B_vS1C_EENS_8epilogue10collective18CollectiveEpilogueINS1F_23Sm100TmaWarpSpecializedILi2ELi1ELi120ELb1ELb0EEEJSI_NS5_IJNST_ISF_SC_EENST_ISG_SC_EEEEESJ_SK_SJ_SK_NS1F_6fusion15FusionCallbacksIS1J_NS1N_17LinearCombinationISJ_fSJ_fLNS_15FloatRoundStyleE2EEESI_S1M_JEEENS4_5SM1004TMEM4LOAD26SM100_TMEM_LOAD_16dp256b2xES11_NS12_INS13_ILi1ELi4ELi3EEES16_NST_INS5_IJS17_NSA_ILi16EEEEEENS5_IJS1Y_SC_EEEEEEENS4_17SM75_U32x4_LDSM_NENS4_14SM90_TMA_STOREES22_NS4_17SM90_U32x4_STSM_NENS4_39AutoVectorizingCopyWithAssumedAlignmentILi128EEEEEEvvEEEEvNT_6ParamsE)
        /*09b8*/ 	.short	0x0380
        /*09ba*/ 	.short	0x0800


	//----- nvinfo : EIATTR_SW_WAR
	.align		4
.L_57:
        /*09bc*/ 	.byte	0x04, 0x36
        /*09be*/ 	.short	(.L_59 - .L_58)
.L_58:
        /*09c0*/ 	.word	0x00000008
.L_59:


//--------------------- .nv.callgraph             --------------------------
	.section	.nv.callgraph,"",@"SHT_CUDA_CALLGRAPH"
	.align	4
	.sectionentsize	8
	.align		4
        /*0000*/ 	.word	0x00000000
	.align		4
        /*0004*/ 	.word	0xffffffff
	.align		4
        /*0008*/ 	.word	index@(_ZN7cutlass13device_kernelINS_4gemm6kernel13GemmUniversalIN4cute5tupleIJiiiiEEENS1_10collective13CollectiveMmaINS1_35MainloopSm100TmaUmmaWarpSpecializedILi8ELi2ELi4ENS5_IJNS4_1CILi2EEENSA_ILi1EEESC_EEEEENS5_IJNSA_ILi64EEENSA_ILi240EEENSA_ILi32EEEEEENS_6half_tENS5_IJlSC_lEEESJ_SK_NS4_8TiledMMAINS4_8MMA_AtomIJNS4_20SM100_MMA_F16BF16_SSISJ_SJ_fLi64ELi240ELNS4_4UMMA5MajorE0ELSP_0ELNSO_7ScaleInE0ELSQ_0EEEEEENS4_6LayoutINS5_IJSC_SC_SC_EEENS5_IJNSA_ILi0EEESV_SV_EEEEENS5_IJNS4_10UnderscoreESY_SY_EEEEENS4_13SM90_TMA_LOADENS4_14ComposedLayoutINS4_7SwizzleILi2ELi4ELi3EEENS4_18smem_ptr_flag_bitsILi16EEENST_INS5_IJNSA_ILi8EEESH_EEENS5_IJSH_SC_EEEEEEEvNS4_8identityENS4_23SM90_TMA_LOAD_MULTICASTES1B_vS1C_EENS_8epilogue10collective18CollectiveEpilogueINS1F_23Sm100TmaWarpSpecializedILi2ELi1ELi120ELb1ELb0EEEJSI_NS5_IJNST_ISF_SC_EENST_ISG_SC_EEEEESJ_SK_SJ_SK_NS1F_6fusion15FusionCallbacksIS1J_NS1N_17LinearCombinationISJ_fSJ_fLNS_15FloatRoundStyleE2EEESI_S1M_JEEENS4_5SM1004TMEM4LOAD26SM100_TMEM_LOAD_16dp256b2xES11_NS12_INS13_ILi1ELi4ELi3EEES16_NST_INS5_IJS17_NSA_ILi16EEEEEENS5_IJS1Y_SC_EEEEEEENS4_17SM75_U32x4_LDSM_NENS4_14SM90_TMA_STOREES22_NS4_17SM90_U32x4_STSM_NENS4_39AutoVectorizingCopyWithAssumedAlignmentILi128EEEEEEvvEEEEvNT_6ParamsE)
	.align		4
        /*000c*/ 	.word	index@(__assertfail)
	.align		4
        /*0010*/ 	.word	0x00000000
	.align		4
        /*0014*/ 	.word	0xfffffffe
	.align		4
        /*0018*/ 	.word	0x00000000
	.align		4
        /*001c*/ 	.word	0xfffffffd
	.align		4
        /*0020*/ 	.word	0x00000000
	.align		4
        /*0024*/ 	.word	0xfffffffc


//--------------------- .nv.constant4             --------------------------
	.section	.nv.constant4,"a",@progbits
	.align	8
	.align		8
.nv.constant4:
        /*0000*/ 	.dword	__assertfail
	.align		8
        /*0008*/ 	.dword	__unnamed_1
	.align		8
        /*0010*/ 	.dword	__unnamed_2
	.align		8
        /*0018*/ 	.dword	_ZN40_INTERNAL_b385e4cf_4_k_cu_2a640096_123764cuda3std3__45__cpo5beginE
	.align		8
        /*0020*/ 	.dword	_ZN40_INTERNAL_b385e4cf_4_k_cu_2a640096_123764cuda3std3__45__cpo3endE
	.align		8
        /*0028*/ 	.dword	_ZN40_INTERNAL_b385e4cf_4_k_cu_2a640096_123764cuda3std3__45__cpo6cbeginE
	.align		8
        /*0030*/ 	.dword	_ZN40_INTERNAL_b385e4cf_4_k_cu_2a640096_123764cuda3std3__45__cpo4cendE
	.align		8
        /*0038*/ 	.dword	_ZN40_INTERNAL_b385e4cf_4_k_cu_2a640096_123764cuda3std3__442_GLOBAL__N__b385e4cf_4_k_cu_2a640096_123766ignoreE
	.align		8
        /*0040*/ 	.dword	_ZN40_INTERNAL_b385e4cf_4_k_cu_2a640096_123764cuda3std3__419piecewise_constructE
	.align		8
        /*0048*/ 	.dword	_ZN40_INTERNAL_b385e4cf_4_k_cu_2a640096_123764cuda3std3__48in_placeE
	.align		8
        /*0050*/ 	.dword	_ZN40_INTERNAL_b385e4cf_4_k_cu_2a640096_123764cuda3std6ranges3__45__cpo4swapE
	.align		8
        /*0058*/ 	.dword	_ZN40_INTERNAL_b385e4cf_4_k_cu_2a640096_123764cuda3std6ranges3__45__cpo9iter_moveE
	.align		8
        /*0060*/ 	.dword	_ZN40_INTERNAL_b385e4cf_4_k_cu_2a640096_123764cute7productE
	.align		8
        /*0068*/ 	.dword	_ZN40_INTERNAL_b385e4cf_4_k_cu_2a640096_123764cute1_E
	.align		8
        /*0070*/ 	.dword	$str$25
	.align		8
        /*0078*/ 	.dword	$str$26
	.align		8
        /*0080*/ 	.dword	$str$27
	.align		8
        /*0088*/ 	.dword	$str$28


//--------------------- .text._ZN7cutlass13device_kernelINS_4gemm6kernel13GemmUniversalIN4cute5tupleIJiiiiEEENS1_10collective13CollectiveMmaINS1_35MainloopSm100TmaUmmaWarpSpecializedILi8ELi2ELi4ENS5_IJNS4_1CILi2EEENSA_ILi1EEESC_EEEEENS5_IJNSA_ILi64EEENSA_ILi240EEENSA_ILi32EEEEEENS_6half_tENS5_IJlSC_lEEESJ_SK_NS4_8TiledMMAINS4_8MMA_AtomIJNS4_20SM100_MMA_F16BF16_SSISJ_SJ_fLi64ELi240ELNS4_4UMMA5MajorE0ELSP_0ELNSO_7ScaleInE0ELSQ_0EEEEEENS4_6LayoutINS5_IJSC_SC_SC_EEENS5_IJNSA_ILi0EEESV_SV_EEEEENS5_IJNS4_10UnderscoreESY_SY_EEEEENS4_13SM90_TMA_LOADENS4_14ComposedLayoutINS4_7SwizzleILi2ELi4ELi3EEENS4_18smem_ptr_flag_bitsILi16EEENST_INS5_IJNSA_ILi8EEESH_EEENS5_IJSH_SC_EEEEEEEvNS4_8identityENS4_23SM90_TMA_LOAD_MULTICASTES1B_vS1C_EENS_8epilogue10collective18CollectiveEpilogueINS1F_23Sm100TmaWarpSpecializedILi2ELi1ELi120ELb1ELb0EEEJSI_NS5_IJNST_ISF_SC_EENST_ISG_SC_EEEEESJ_SK_SJ_SK_NS1F_6fusion15FusionCallbacksIS1J_NS1N_17LinearCombinationISJ_fSJ_fLNS_15FloatRoundStyleE2EEESI_S1M_JEEENS4_5SM1004TMEM4LOAD26SM100_TMEM_LOAD_16dp256b2xES11_NS12_INS13_ILi1ELi4ELi3EEES16_NST_INS5_IJS17_NSA_ILi16EEEEEENS5_IJS1Y_SC_EEEEEEENS4_17SM75_U32x4_LDSM_NENS4_14SM90_TMA_STOREES22_NS4_17SM90_U32x4_STSM_NENS4_39AutoVectorizingCopyWithAssumedAlignmentILi128EEEEEEvvEEEEvNT_6ParamsE --------------------------
	.section	.text._ZN7cutlass13device_kernelINS_4gemm6kernel13GemmUniversalIN4cute5tupleIJiiiiEEENS1_10collective13CollectiveMmaINS1_35MainloopSm100TmaUmmaWarpSpecializedILi8ELi2ELi4ENS5_IJNS4_1CILi2EEENSA_ILi1EEESC_EEEEENS5_IJNSA_ILi64EEENSA_ILi240EEENSA_ILi32EEEEEENS_6half_tENS5_IJlSC_lEEESJ_SK_NS4_8TiledMMAINS4_8MMA_AtomIJNS4_20SM100_MMA_F16BF16_SSISJ_SJ_fLi64ELi240ELNS4_4UMMA5MajorE0ELSP_0ELNSO_7ScaleInE0ELSQ_0EEEEEENS4_6LayoutINS5_IJSC_SC_SC_EEENS5_IJNSA_ILi0EEESV_SV_EEEEENS5_IJNS4_10UnderscoreESY_SY_EEEEENS4_13SM90_TMA_LOADENS4_14ComposedLayoutINS4_7SwizzleILi2ELi4ELi3EEENS4_18smem_ptr_flag_bitsILi16EEENST_INS5_IJNSA_ILi8EEESH_EEENS5_IJSH_SC_EEEEEEEvNS4_8identityENS4_23SM90_TMA_LOAD_MULTICASTES1B_vS1C_EENS_8epilogue10collective18CollectiveEpilogueINS1F_23Sm100TmaWarpSpecializedILi2ELi1ELi120ELb1ELb0EEEJSI_NS5_IJNST_ISF_SC_EENST_ISG_SC_EEEEESJ_SK_SJ_SK_NS1F_6fusion15FusionCallbacksIS1J_NS1N_17LinearCombinationISJ_fSJ_fLNS_15FloatRoundStyleE2EEESI_S1M_JEEENS4_5SM1004TMEM4LOAD26SM100_TMEM_LOAD_16dp256b2xES11_NS12_INS13_ILi1ELi4ELi3EEES16_NST_INS5_IJS17_NSA_ILi16EEEEEENS5_IJS1Y_SC_EEEEEEENS4_17SM75_U32x4_LDSM_NENS4_14SM90_TMA_STOREES22_NS4_17SM90_U32x4_STSM_NENS4_39AutoVectorizingCopyWithAssumedAlignmentILi128EEEEEEvvEEEEvNT_6ParamsE,"ax",@progbits
	.align	128
.text._ZN7cutlass13device_kernelINS_4gemm6kernel13GemmUniversalIN4cute5tupleIJiiiiEEENS1_10collective13CollectiveMmaINS1_35MainloopSm100TmaUmmaWarpSpecializedILi8ELi2ELi4ENS5_IJNS4_1CILi2EEENSA_ILi1EEESC_EEEEENS5_IJNSA_ILi64EEENSA_ILi240EEENSA_ILi32EEEEEENS_6half_tENS5_IJlSC_lEEESJ_SK_NS4_8TiledMMAINS4_8MMA_AtomIJNS4_20SM100_MMA_F16BF16_SSISJ_SJ_fLi64ELi240ELNS4_4UMMA5MajorE0ELSP_0ELNSO_7ScaleInE0ELSQ_0EEEEEENS4_6LayoutINS5_IJSC_SC_SC_EEENS5_IJNSA_ILi0EEESV_SV_EEEEENS5_IJNS4_10UnderscoreESY_SY_EEEEENS4_13SM90_TMA_LOADENS4_14ComposedLayoutINS4_7SwizzleILi2ELi4ELi3EEENS4_18smem_ptr_flag_bitsILi16EEENST_INS5_IJNSA_ILi8EEESH_EEENS5_IJSH_SC_EEEEEEEvNS4_8identityENS4_23SM90_TMA_LOAD_MULTICASTES1B_vS1C_EENS_8epilogue10collective18CollectiveEpilogueINS1F_23Sm100TmaWarpSpecializedILi2ELi1ELi120ELb1ELb0EEEJSI_NS5_IJNST_ISF_SC_EENST_ISG_SC_EEEEESJ_SK_SJ_SK_NS1F_6fusion15FusionCallbacksIS1J_NS1N_17LinearCombinationISJ_fSJ_fLNS_15FloatRoundStyleE2EEESI_S1M_JEEENS4_5SM1004TMEM4LOAD26SM100_TMEM_LOAD_16dp256b2xES11_NS12_INS13_ILi1ELi4ELi3EEES16_NST_INS5_IJS17_NSA_ILi16EEEEEENS5_IJS1Y_SC_EEEEEEENS4_17SM75_U32x4_LDSM_NENS4_14SM90_TMA_STOREES22_NS4_17SM90_U32x4_STSM_NENS4_39AutoVectorizingCopyWithAssumedAlignmentILi128EEEEEEvvEEEEvNT_6ParamsE:
        .type           _ZN7cutlass13device_kernelINS_4gemm6kernel13GemmUniversalIN4cute5tupleIJiiiiEEENS1_10collective13CollectiveMmaINS1_35MainloopSm100TmaUmmaWarpSpecializedILi8ELi2ELi4ENS5_IJNS4_1CILi2EEENSA_ILi1EEESC_EEEEENS5_IJNSA_ILi64EEENSA_ILi240EEENSA_ILi32EEEEEENS_6half_tENS5_IJlSC_lEEESJ_SK_NS4_8TiledMMAINS4_8MMA_AtomIJNS4_20SM100_MMA_F16BF16_SSISJ_SJ_fLi64ELi240ELNS4_4UMMA5MajorE0ELSP_0ELNSO_7ScaleInE0ELSQ_0EEEEEENS4_6LayoutINS5_IJSC_SC_SC_EEENS5_IJNSA_ILi0EEESV_SV_EEEEENS5_IJNS4_10UnderscoreESY_SY_EEEEENS4_13SM90_TMA_LOADENS4_14ComposedLayoutINS4_7SwizzleILi2ELi4ELi3EEENS4_18smem_ptr_flag_bitsILi16EEENST_INS5_IJNSA_ILi8EEESH_EEENS5_IJSH_SC_EEEEEEEvNS4_8identityENS4_23SM90_TMA_LOAD_MULTICASTES1B_vS1C_EENS_8epilogue10collective18CollectiveEpilogueINS1F_23Sm100TmaWarpSpecializedILi2ELi1ELi120ELb1ELb0EEEJSI_NS5_IJNST_ISF_SC_EENST_ISG_SC_EEEEESJ_SK_SJ_SK_NS1F_6fusion15FusionCallbacksIS1J_NS1N_17LinearCombinationISJ_fSJ_fLNS_15FloatRoundStyleE2EEESI_S1M_JEEENS4_5SM1004TMEM4LOAD26SM100_TMEM_LOAD_16dp256b2xES11_NS12_INS13_ILi1ELi4ELi3EEES16_NST_INS5_IJS17_NSA_ILi16EEEEEENS5_IJS1Y_SC_EEEEEEENS4_17SM75_U32x4_LDSM_NENS4_14SM90_TMA_STOREES22_NS4_17SM90_U32x4_STSM_NENS4_39AutoVectorizingCopyWithAssumedAlignmentILi128EEEEEEvvEEEEvNT_6ParamsE,@function
        .size           _ZN7cutlass13device_kernelINS_4gemm6kernel13GemmUniversalIN4cute5tupleIJiiiiEEENS1_10collective13CollectiveMmaINS1_35MainloopSm100TmaUmmaWarpSpecializedILi8ELi2ELi4ENS5_IJNS4_1CILi2EEENSA_ILi1EEESC_EEEEENS5_IJNSA_ILi64EEENSA_ILi240EEENSA_ILi32EEEEEENS_6half_tENS5_IJlSC_lEEESJ_SK_NS4_8TiledMMAINS4_8MMA_AtomIJNS4_20SM100_MMA_F16BF16_SSISJ_SJ_fLi64ELi240ELNS4_4UMMA5MajorE0ELSP_0ELNSO_7ScaleInE0ELSQ_0EEEEEENS4_6LayoutINS5_IJSC_SC_SC_EEENS5_IJNSA_ILi0EEESV_SV_EEEEENS5_IJNS4_10UnderscoreESY_SY_EEEEENS4_13SM90_TMA_LOADENS4_14ComposedLayoutINS4_7SwizzleILi2ELi4ELi3EEENS4_18smem_ptr_flag_bitsILi16EEENST_INS5_IJNSA_ILi8EEESH_EEENS5_IJSH_SC_EEEEEEEvNS4_8identityENS4_23SM90_TMA_LOAD_MULTICASTES1B_vS1C_EENS_8epilogue10collective18CollectiveEpilogueINS1F_23Sm100TmaWarpSpecializedILi2ELi1ELi120ELb1ELb0EEEJSI_NS5_IJNST_ISF_SC_EENST_ISG_SC_EEEEESJ_SK_SJ_SK_NS1F_6fusion15FusionCallbacksIS1J_NS1N_17LinearCombinationISJ_fSJ_fLNS_15FloatRoundStyleE2EEESI_S1M_JEEENS4_5SM1004TMEM4LOAD26SM100_TMEM_LOAD_16dp256b2xES11_NS12_INS13_ILi1ELi4ELi3EEES16_NST_INS5_IJS17_NSA_ILi16EEEEEENS5_IJS1Y_SC_EEEEEEENS4_17SM75_U32x4_LDSM_NENS4_14SM90_TMA_STOREES22_NS4_17SM90_U32x4_STSM_NENS4_39AutoVectorizingCopyWithAssumedAlignmentILi128EEEEEEvvEEEEvNT_6ParamsE,(.L_x_172 - _ZN7cutlass13device_kernelINS_4gemm6kernel13GemmUniversalIN4cute5tupleIJiiiiEEENS1_10collective13CollectiveMmaINS1_35MainloopSm100TmaUmmaWarpSpecializedILi8ELi2ELi4ENS5_IJNS4_1CILi2EEENSA_ILi1EEESC_EEEEENS5_IJNSA_ILi64EEENSA_ILi240EEENSA_ILi32EEEEEENS_6half_tENS5_IJlSC_lEEESJ_SK_NS4_8TiledMMAINS4_8MMA_AtomIJNS4_20SM100_MMA_F16BF16_SSISJ_SJ_fLi64ELi240ELNS4_4UMMA5MajorE0ELSP_0ELNSO_7ScaleInE0ELSQ_0EEEEEENS4_6LayoutINS5_IJSC_SC_SC_EEENS5_IJNSA_ILi0EEESV_SV_EEEEENS5_IJNS4_10UnderscoreESY_SY_EEEEENS4_13SM90_TMA_LOADENS4_14ComposedLayoutINS4_7SwizzleILi2ELi4ELi3EEENS4_18smem_ptr_flag_bitsILi16EEENST_INS5_IJNSA_ILi8EEESH_EEENS5_IJSH_SC_EEEEEEEvNS4_8identityENS4_23SM90_TMA_LOAD_MULTICASTES1B_vS1C_EENS_8epilogue10collective18CollectiveEpilogueINS1F_23Sm100TmaWarpSpecializedILi2ELi1ELi120ELb1ELb0EEEJSI_NS5_IJNST_ISF_SC_EENST_ISG_SC_EEEEESJ_SK_SJ_SK_NS1F_6fusion15FusionCallbacksIS1J_NS1N_17LinearCombinationISJ_fSJ_fLNS_15FloatRoundStyleE2EEESI_S1M_JEEENS4_5SM1004TMEM4LOAD26SM100_TMEM_LOAD_16dp256b2xES11_NS12_INS13_ILi1ELi4ELi3EEES16_NST_INS5_IJS17_NSA_ILi16EEEEEENS5_IJS1Y_SC_EEEEEEENS4_17SM75_U32x4_LDSM_NENS4_14SM90_TMA_STOREES22_NS4_17SM90_U32x4_STSM_NENS4_39AutoVectorizingCopyWithAssumedAlignmentILi128EEEEEEvvEEEEvNT_6ParamsE)
        .other          _ZN7cutlass13device_kernelINS_4gemm6kernel13GemmUniversalIN4cute5tupleIJiiiiEEENS1_10collective13CollectiveMmaINS1_35MainloopSm100TmaUmmaWarpSpecializedILi8ELi2ELi4ENS5_IJNS4_1CILi2EEENSA_ILi1EEESC_EEEEENS5_IJNSA_ILi64EEENSA_ILi240EEENSA_ILi32EEEEEENS_6half_tENS5_IJlSC_lEEESJ_SK_NS4_8TiledMMAINS4_8MMA_AtomIJNS4_20SM100_MMA_F16BF16_SSISJ_SJ_fLi64ELi240ELNS4_4UMMA5MajorE0ELSP_0ELNSO_7ScaleInE0ELSQ_0EEEEEENS4_6LayoutINS5_IJSC_SC_SC_EEENS5_IJNSA_ILi0EEESV_SV_EEEEENS5_IJNS4_10UnderscoreESY_SY_EEEEENS4_13SM90_TMA_LOADENS4_14ComposedLayoutINS4_7SwizzleILi2ELi4ELi3EEENS4_18smem_ptr_flag_bitsILi16EEENST_INS5_IJNSA_ILi8EEESH_EEENS5_IJSH_SC_EEEEEEEvNS4_8identityENS4_23SM90_TMA_LOAD_MULTICASTES1B_vS1C_EENS_8epilogue10collective18CollectiveEpilogueINS1F_23Sm100TmaWarpSpecializedILi2ELi1ELi120ELb1ELb0EEEJSI_NS5_IJNST_ISF_SC_EENST_ISG_SC_EEEEESJ_SK_SJ_SK_NS1F_6fusion15FusionCallbacksIS1J_NS1N_17LinearCombinationISJ_fSJ_fLNS_15FloatRoundStyleE2EEESI_S1M_JEEENS4_5SM1004TMEM4LOAD26SM100_TMEM_LOAD_16dp256b2xES11_NS12_INS13_ILi1ELi4ELi3EEES16_NST_INS5_IJS17_NSA_ILi16EEEEEENS5_IJS1Y_SC_EEEEEEENS4_17SM75_U32x4_LDSM_NENS4_14SM90_TMA_STOREES22_NS4_17SM90_U32x4_STSM_NENS4_39AutoVectorizingCopyWithAssumedAlignmentILi128EEEEEEvvEEEEvNT_6ParamsE,@"STO_CUDA_ENTRY STV_DEFAULT"
_ZN7cutlass13device_kernelINS_4gemm6kernel13GemmUniversalIN4cute5tupleIJiiiiEEENS1_10collective13CollectiveMmaINS1_35MainloopSm100TmaUmmaWarpSpecializedILi8ELi2ELi4ENS5_IJNS4_1CILi2EEENSA_ILi1EEESC_EEEEENS5_IJNSA_ILi64EEENSA_ILi240EEENSA_ILi32EEEEEENS_6half_tENS5_IJlSC_lEEESJ_SK_NS4_8TiledMMAINS4_8MMA_AtomIJNS4_20SM100_MMA_F16BF16_SSISJ_SJ_fLi64ELi240ELNS4_4UMMA5MajorE0ELSP_0ELNSO_7ScaleInE0ELSQ_0EEEEEENS4_6LayoutINS5_IJSC_SC_SC_EEENS5_IJNSA_ILi0EEESV_SV_EEEEENS5_IJNS4_10UnderscoreESY_SY_EEEEENS4_13SM90_TMA_LOADENS4_14ComposedLayoutINS4_7SwizzleILi2ELi4ELi3EEENS4_18smem_ptr_flag_bitsILi16EEENST_INS5_IJNSA_ILi8EEESH_EEENS5_IJSH_SC_EEEEEEEvNS4_8identityENS4_23SM90_TMA_LOAD_MULTICASTES1B_vS1C_EENS_8epilogue10collective18CollectiveEpilogueINS1F_23Sm100TmaWarpSpecializedILi2ELi1ELi120ELb1ELb0EEEJSI_NS5_IJNST_ISF_SC_EENST_ISG_SC_EEEEESJ_SK_SJ_SK_NS1F_6fusion15FusionCallbacksIS1J_NS1N_17LinearCombinationISJ_fSJ_fLNS_15FloatRoundStyleE2EEESI_S1M_JEEENS4_5SM1004TMEM4LOAD26SM100_TMEM_LOAD_16dp256b2xES11_NS12_INS13_ILi1ELi4ELi3EEES16_NST_INS5_IJS17_NSA_ILi16EEEEEENS5_IJS1Y_SC_EEEEEEENS4_17SM75_U32x4_LDSM_NENS4_14SM90_TMA_STOREES22_NS4_17SM90_U32x4_STSM_NENS4_39AutoVectorizingCopyWithAssumedAlignmentILi128EEEEEEvvEEEEvNT_6ParamsE:
[----:B------:R-:W1:Y:S01]  /*0000*/  LDC R1, c[0x0][0x37c] ;  /* 0x0000df00ff017b82 */ /* 0x000e620000000800 */
[----:B------:R-:W2:Y:S01]  /*0010*/  S2R R6, SR_TID.X ;  /* 0x0000000000067919 */ /* 0x000ea20000002100 */
[----:B------:R-:W3:Y:S01]  /*0020*/  LDCU.64 UR6, c[0x0][0x890] ;  /* 0x00011200ff0677ac */ /* 0x000ee20008000a00 */
[----:B-1----:R-:W-:Y:S01]  /*0030*/  VIADD R1, R1, 0xffffffe8 ;  /* 0xffffffe801017836 */ /* 0x002fe20000000000 */
[----:B------:R-:W-:Y:S02]  /*0040*/  PRMT R244, RZ, 0x7610, R244 ;  /* 0x00007610fff47816 */ /* 0x000fe400000000f4 */
[----:B------:R-:W-:Y:S01]  /*0050*/  ELECT P3, URZ, PT ;  /* 0x0000000000ff782f */ /* 0x000fe20003860000 */
[----:B------:R-:W1:Y:S01]  /*0060*/  LDCU.64 UR52, c[0x0][0x358] ;  /* 0x00006b00ff3477ac */ /* 0x000e620008000a00 */
[----:B---3--:R-:W-:-:S04]  /*0070*/  UISETP.NE.U32.AND UP0, UPT, UR6, URZ, UPT ;  /* 0x000000ff0600728c */ /* 0x008fc8000bf05070 */
[----:B------:R-:W-:Y:S01]  /*0080*/  UISETP.NE.AND.EX UP0, UPT, UR7, URZ, UPT, UP0 ;  /* 0x000000ff0700728c */ /* 0x000fe2000bf05300 */
[----:B--2---:R-:W-:-:S05]  /*0090*/  SHF.R.U32.HI R3, RZ, 0x5, R6 ;  /* 0x00000005ff037819 */ /* 0x004fca0000011606 */
[----:B------:R-:W2:Y:S02]  /*00a0*/  SHFL.IDX PT, R0, R3, RZ, 0x1f ;  /* 0x00001fff03007589 */ /* 0x000ea400000e0000 */
[----:B--2---:R-:W-:Y:S01]  /*00b0*/  R2UR UR5, R0 ;  /* 0x00000000000572ca */ /* 0x004fe200000e0000 */
[----:B-1----:R-:W-:-:S14]  /*00c0*/  BRA.U UP0, `(.L_x_0) ;  /* 0x00000001002c7547 */ /* 0x002fdc000b800000 */
[----:B------:R-:W1:Y:S02]  /*00d0*/  LDCU.64 UR8, c[0x0][0x888] ;  /* 0x00011100ff0877ac */ /* 0x000e640008000a00 */
[----:B-1----:R-:W-:-:S04]  /*00e0*/  UISETP.NE.U32.AND UP0, UPT, UR8, URZ, UPT ;  /* 0x000000ff0800728c */ /* 0x002fc8000bf05070 */
[----:B------:R-:W-:-:S09]  /*00f0*/  UISETP.NE.AND.EX UP0, UPT, UR9, URZ, UPT, UP0 ;  /* 0x000000ff0900728c */ /* 0x000fd2000bf05300 */
[----:B------:R-:W-:Y:S05]  /*0100*/  BRA.U !UP0, `(.L_x_1) ;  /* 0x0000000108107547 */ /* 0x000fea000b800000 */
[----:B------:R-:W1:Y:S02]  /*0110*/  LDC.64 R4, c[0x0][0x888] ;  /* 0x00022200ff047b82 */ /* 0x000e640000000a00 */
[----:B-1----:R1:W5:Y:S01]  /*0120*/  LDG.E R137, desc[UR52][R4.64] ;  /* 0x0000003404897981 */ /* 0x002362000c1e1900 */
[----:B------:R-:W-:Y:S01]  /*0130*/  HFMA2 R244, -RZ, RZ, 0, 5.9604644775390625e-08 ;  /* 0x00000001fff47431 */ /* 0x000fe200000001ff */
[----:B------:R-:W-:Y:S05]  /*0140*/  BRA `(.L_x_0) ;  /* 0x00000000000c7947 */ /* 0x000fea0003800000 */
.L_x_1:
[----:B------:R-:W1:Y:S01]  /*0150*/  LDCU UR4, c[0x0][0x880] ;  /* 0x00011000ff0477ac */ /* 0x000e620008000800 */
[----:B------:R-:W-:Y:S01]  /*0160*/  HFMA2 R244, -RZ, RZ, 0, 5.9604644775390625e-08 ;  /* 0x00000001fff47431 */ /* 0x000fe200000001ff */
[----:B-1----:R-:W-:Y:S02]  /*0170*/  MOV R137, UR4 ;  /* 0x0000000400897c02 */ /* 0x002fe40008000f00 */
.L_x_0:
[----:B------:R-:W2:Y:S02]  /*0180*/  LDCU.64 UR8, c[0x0][0x8b0] ;  /* 0x00011600ff0877ac */ /* 0x000ea40008000a00 */
[----:B--2---:R-:W-:-:S04]  /*0190*/  UISETP.NE.U32.AND UP0, UPT, UR8, URZ, UPT ;  /* 0x000000ff0800728c */ /* 0x004fc8000bf05070 */
[----:B------:R-:W-:-:S09]  /*01a0*/  UISETP.NE.AND.EX UP0, UPT, UR9, URZ, UPT, UP0 ;  /* 0x000000ff0900728c */ /* 0x000fd2000bf05300 */
[----:B------:R-:W-:Y:S05]  /*01b0*/  BRA.U UP0, `(.L_x_2) ;  /* 0x0000000100247547 */ /* 0x000fea000b800000 */
[----:B------:R-:W2:Y:S02]  /*01c0*/  LDCU.64 UR8, c[0x0][0x8a8] ;  /* 0x00011500ff0877ac */ /* 0x000ea40008000a00 */
[----:B--2---:R-:W-:-:S04]  /*01d0*/  UISETP.NE.U32.AND UP0, UPT, UR8, URZ, UPT ;  /* 0x000000ff0800728c */ /* 0x004fc8000bf05070 */
[----:B------:R-:W-:-:S09]  /*01e0*/  UISETP.NE.AND.EX UP0, UPT, UR9, URZ, UPT, UP0 ;  /* 0x000000ff0900728c */ /* 0x000fd2000bf05300 */
[----:B------:R-:W-:Y:S05]  /*01f0*/  BRA.U !UP0, `(.L_x_3) ;  /* 0x00000001080c7547 */ /* 0x000fea000b800000 */
[----:B-1----:R-:W1:Y:S02]  /*0200*/  LDC.64 R4, c[0x0][0x8a8] ;  /* 0x00022a00ff047b82 */ /* 0x002e640000000a00 */
[----:B-1----:R2:W5:Y:S01]  /*0210*/  LDG.E R136, desc[UR52][R4.64] ;  /* 0x0000003404887981 */ /* 0x002562000c1e1900 */
[----:B------:R-:W-:Y:S05]  /*0220*/  BRA `(.L_x_2) ;  /* 0x0000000000087947 */ /* 0x000fea0003800000 */
.L_x_3:
[----:B------:R-:W2:Y:S02]  /*0230*/  LDCU UR4, c[0x0][0x8a0] ;  /* 0x00011400ff0477ac */ /* 0x000ea40008000800 */
[----:B--2---:R-:W-:Y:S02]  /*0240*/  MOV R136, UR4 ;  /* 0x0000000400887c02 */ /* 0x004fe40008000f00 */
.L_x_2:
[----:B------:R-:W-:Y:S01]  /*0250*/  IMAD.U32 R2, RZ, RZ, UR5 ;  /* 0x00000005ff027e24 */ /* 0x000fe2000f8e00ff */
[----:B------:R-:W-:Y:S04]  /*0260*/  BSSY.RECONVERGENT B0, `(.L_x_4) ;  /* 0x000000c000007945 */ /* 0x000fe80003800200 */
[C---:B------:R-:W-:Y:S02]  /*0270*/  ISETP.NE.OR P1, PT, R2.reuse, 0x1, !P3 ;  /* 0x000000010200780c */ /* 0x040fe40005f25670 */
[----:B------:R-:W-:-:S11]  /*0280*/  ISETP.NE.OR P0, PT, R2, 0x3, !P3 ;  /* 0x000000030200780c */ /* 0x000fd60005f05670 */
[----:B------:R-:W-:Y:S05]  /*0290*/  @P1 BRA `(.L_x_5) ;  /* 0x0000000000201947 */ /* 0x000fea0003800000 */
[----:B------:R-:W3:Y:S02]  /*02a0*/  LDCU.64 UR8, c[0x0][0x348] ;  /* 0x00006900ff0877ac */ /* 0x000ee40008000a00 */
[----:B---3--:R-:W-:Y:S02]  /*02b0*/  UIADD3 UR10, UP1, UPT, UR8, 0x80, URZ ;  /* 0x00000080080a7890 */ /* 0x008fe4000ff3e0ff */
[----:B------:R-:W-:Y:S02]  /*02c0*/  UIADD3 UR8, UP0, UPT, UR8, 0x180, URZ ;  /* 0x0000018008087890 */ /* 0x000fe4000ff1e0ff */
[----:B------:R-:W-:Y:S02]  /*02d0*/  UIADD3.X UR11, UPT, UPT, URZ, UR9, URZ, UP1, !UPT ;  /* 0x00000009ff0b7290 */ /* 0x000fe40008ffe4ff */
[----:B------:R-:W-:-:S07]  /*02e0*/  UIADD3.X UR9, UPT, UPT, URZ, UR9, URZ, UP0, !UPT ;  /* 0x00000009ff097290 */ /* 0x000fce00087fe4ff */
[----:B------:R3:W-:Y:S02]  /*02f0*/  UTMACCTL.PF [UR10] ;  /* 0x000000000a0079b9 */ /* 0x0007e40008040000 */
[----:B------:R3:W-:Y:S02]  /*0300*/  UTMACCTL.PF [UR8] ;  /* 0x00000000080079b9 */ /* 0x0007e40008040000 */
[----:B---3--:R-:W-:Y:S01]  /*0310*/  NOP ;  /* 0x0000000000007918 */ /* 0x008fe20000000000 */
.L_x_5:
[----:B------:R-:W-:Y:S05]  /*0320*/  BSYNC.RECONVERGENT B0 ;  /* 0x0000000000007941 */ /* 0x000fea0003800200 */
.L_x_4:
[----:B------:R-:W-:Y:S04]  /*0330*/  BSSY.RECONVERGENT B0, `(.L_x_6) ;  /* 0x000000a000007945 */ /* 0x000fe80003800200 */
        /* <DEDUP_REMOVED lines=9> */
.L_x_7:
[----:B------:R-:W-:Y:S05]  /*03d0*/  BSYNC.RECONVERGENT B0 ;  /* 0x0000000000007941 */ /* 0x000fea0003800200 */
.L_x_6:
[----:B------:R-:W3:Y:S01]  /*03e0*/  LDCU.64 UR8, c[0x0][0x888] ;  /* 0x00011100ff0877ac */ /* 0x000ee20008000a00 */
[----:B------:R-:W-:Y:S02]  /*03f0*/  UISETP.EQ.U32.AND UP1, UPT, UR6, URZ, UPT ;  /* 0x000000ff0600728c */ /* 0x000fe4000bf22070 */
[----:B------:R-:W-:Y:S02]  /*0400*/  UPLOP3.LUT UP3, UPT, UPT, UPT, UPT, 0x80, 0x8 ;  /* 0x000000000008789c */ /* 0x000fe40003f6f070 */
[----:B---3--:R-:W-:-:S04]  /*0410*/  UISETP.NE.U32.AND UP0, UPT, UR8, URZ, UPT ;  /* 0x000000ff0800728c */ /* 0x008fc8000bf05070 */
[----:B------:R-:W-:-:S04]  /*0420*/  UISETP.NE.AND.EX UP2, UPT, UR9, URZ, UPT, UP0 ;  /* 0x000000ff0900728c */ /* 0x000fc8000bf45300 */
[----:B------:R-:W-:-:S04]  /*0430*/  UISETP.EQ.OR.EX UP4, UPT, UR7, URZ, !UP2, UP1 ;  /* 0x000000ff0700728c */ /* 0x000fc8000d782710 */
[----:B------:R-:W-:-:S06]  /*0440*/  UP2UR UR4, UPR, URZ, 0x10 ;  /* 0x00000010ff047883 */ /* 0x000fcc0008000000 */
[----:B------:R-:W-:-:S05]  /*0450*/  MOV R0, UR4 ;  /* 0x0000000400007c02 */ /* 0x000fca0008000f00 */
[----:B------:R3:W-:Y:S01]  /*0460*/  STL [R1+0x10], R0 ;  /* 0x0000100001007387 */ /* 0x0007e20000100800 */
[----:B------:R-:W-:Y:S05]  /*0470*/  BRA.U !UP4, `(.L_x_8) ;  /* 0x000000010c207547 */ /* 0x000fea000b800000 */
[----:B------:R-:W-:Y:S01]  /*0480*/  UISETP.NE.U32.AND UP1, UPT, UR6, URZ, UPT ;  /* 0x000000ff0600728c */ /* 0x000fe2000bf25070 */
[----:B-----5:R-:W-:Y:S01]  /*0490*/  FSETP.NEU.AND P0, PT, R137, RZ, PT ;  /* 0x000000ff8900720b */ /* 0x020fe20003f0d000 */
[----:B------:R-:W-:Y:S02]  /*04a0*/  USEL UR4, URZ, 0xffffffff, UP2 ;  /* 0xffffffffff047887 */ /* 0x000fe40009000000 */
[----:B------:R-:W-:-:S10]  /*04b0*/  UISETP.NE.AND.EX UP1, UPT, UR7, URZ, UPT, UP1 ;  /* 0x000000ff0700728c */ /* 0x000fd4000bf25310 */
[----:B------:R-:W-:Y:S01]  /*04c0*/  VOTEU.ANY UP0, P0 ;  /* 0x0000000000ff7886 */ /* 0x000fe20000000100 */
[----:B------:R-:W-:-:S04]  /*04d0*/  @!UP1 USEL UR4, URZ, 0xffffffff, UP0 ;  /* 0xffffffffff049887 */ /* 0x000fc80008000000 */
[----:B------:R-:W-:-:S04]  /*04e0*/  ULOP3.LUT UR4, UR4, 0x1, URZ, 0xc0, !UPT ;  /* 0x0000000104047892 */ /* 0x000fc8000f8ec0ff */
[----:B------:R-:W-:-:S11]  /*04f0*/  UISETP.NE.U32.AND UP3, UPT, UR4, 0x1, UPT ;  /* 0x000000010400788c */ /* 0x000fd6000bf65070 */
.L_x_8:
[----:B---3--:R-:W3:Y:S02]  /*0500*/  SHFL.IDX PT, R0, R3, RZ, 0x1f ;  /* 0x00001fff03007589 */ /* 0x008ee400000e0000 */
[----:B---3--:R-:W-:-:S13]  /*0510*/  ISETP.NE.AND P0, PT, R0, RZ, PT ;  /* 0x000000ff0000720c */ /* 0x008fda0003f05270 */
[----:B------:R-:W-:Y:S05]  /*0520*/  @P0 BRA `(.L_x_9) ;  /* 0x0000000000840947 */ /* 0x000fea0003800000 */
[----:B------:R-:W-:Y:S01]  /*0530*/  ELECT P0, URZ, PT ;  /* 0x0000000000ff782f */ /* 0x000fe20003800000 */
[----:B------:R-:W-:-:S12]  /*0540*/  BSSY.RECONVERGENT B0, `(.L_x_9) ;  /* 0x000001f000007945 */ /* 0x000fd80003800200 */
[----:B------:R-:W-:Y:S05]  /*0550*/  @!P0 BRA `(.L_x_10) ;  /* 0x0000000000748947 */ /* 0x000fea0003800000 */
[----:B------:R-:W3:Y:S01]  /*0560*/  S2UR UR7, SR_CgaCtaId ;  /* 0x00000000000779c3 */ /* 0x000ee20000008800 */
[----:B------:R-:W-:Y:S01]  /*0570*/  UMOV UR8, 0x400 ;  /* 0x0000040000087882 */ /* 0x000fe20000000000 */
[----:B------:R-:W-:Y:S01]  /*0580*/  UMOV UR6, 0x1 ;  /* 0x0000000100067882 */ /* 0x000fe20000000000 */
[----:B------:R-:W-:Y:S02]  /*0590*/  UMOV UR4, 0x2 ;  /* 0x0000000200047882 */ /* 0x000fe40000000000 */
[----:B------:R-:W-:-:S04]  /*05a0*/  UIADD3 UR10, UPT, UPT, -UR4, 0x100000, URZ ;  /* 0x00100000040a7890 */ /* 0x000fc8000fffe1ff */
[----:B------:R-:W-:Y:S02]  /*05b0*/  USHF.L.U32 UR11, UR10, 0xb, URZ ;  /* 0x0000000b0a0b7899 */ /* 0x000fe400080006ff */
[----:B------:R-:W-:Y:S02]  /*05c0*/  USHF.L.U32 UR10, UR10, 0x1, URZ ;  /* 0x000000010a0a7899 */ /* 0x000fe400080006ff */
[----:B---3--:R-:W-:Y:S02]  /*05d0*/  ULEA UR7, UR7, UR8, 0x18 ;  /* 0x0000000807077291 */ /* 0x008fe4000f8ec0ff */
[----:B------:R-:W-:-:S04]  /*05e0*/  UIADD3 UR8, UPT, UPT, -UR6, 0x100000, URZ ;  /* 0x0010000006087890 */ /* 0x000fc8000fffe1ff */
[----:B------:R-:W-:Y:S02]  /*05f0*/  USHF.L.U32 UR9, UR8, 0xb, URZ ;  /* 0x0000000b08097899 */ /* 0x000fe400080006ff */
[----:B------:R-:W-:Y:S01]  /*0600*/  USHF.L.U32 UR8, UR8, 0x1, URZ ;  /* 0x0000000108087899 */ /* 0x000fe200080006ff */
[----:B------:R-:W3:Y:S11]  /*0610*/  FENCE.VIEW.ASYNC.S ;  /* 0x00000000000073c6 */ /* 0x000ef60000000000 */
[----:B---3--:R3:W4:Y:S01]  /*0620*/  SYNCS.EXCH.64 URZ, [UR7], UR8 ;  /* 0x0000000807ff75b2 */ /* 0x0087220008000100 */
[----:B------:R3:W1:Y:S01]  /*0630*/  SYNCS.EXCH.64 URZ, [UR7+0x40], UR10 ;  /* 0x0000400a07ff75b2 */ /* 0x0006620008000100 */
        /* <DEDUP_REMOVED lines=13> */
[----:B------:R3:W1:Y:S02]  /*0710*/  SYNCS.EXCH.64 URZ, [UR7+0x78], UR10 ;  /* 0x0000780a07ff75b2 */ /* 0x0006640008000100 */
[----:B---3--:R-:W-:Y:S01]  /*0720*/  NOP ;  /* 0x0000000000007918 */ /* 0x008fe20000000000 */
.L_x_10:
[----:B------:R-:W-:Y:S05]  /*0730*/  BSYNC.RECONVERGENT B0 ;  /* 0x0000000000007941 */ /* 0x000fea0003800200 */
.L_x_9:
[----:B------:R-:W3:Y:S01]  /*0740*/  SHFL.IDX PT, R0, R3, RZ, 0x1f ;  /* 0x00001fff03007589 */ /* 0x000ee200000e0000 */
[----:B------:R-:W-:Y:S01]  /*0750*/  NOP ;  /* 0x0000000000007918 */ /* 0x000fe20000000000 */
[----:B---3--:R-:W-:-:S13]  /*0760*/  ISETP.NE.AND P0, PT, R0, 0x1, PT ;  /* 0x000000010000780c */ /* 0x008fda0003f05270 */
[----:B------:R-:W-:Y:S05]  /*0770*/  @P0 BRA `(.L_x_11) ;  /* 0x0000000000480947 */ /* 0x000fea0003800000 */
[----:B------:R-:W3:Y:S01]  /*0780*/  S2UR UR7, SR_CgaCtaId ;  /* 0x00000000000779c3 */ /* 0x000ee20000008800 */
[----:B------:R-:W-:Y:S01]  /*0790*/  UMOV UR8, 0x400 ;  /* 0x0000040000087882 */ /* 0x000fe20000000000 */
[----:B------:R-:W-:Y:S01]  /*07a0*/  UMOV UR6, 0x20 ;  /* 0x0000002000067882 */ /* 0x000fe20000000000 */
[----:B------:R-:W-:Y:S01]  /*07b0*/  UMOV UR4, 0x80 ;  /* 0x0000008000047882 */ /* 0x000fe20000000000 */
[----:B------:R-:W-:Y:S01]  /*07c0*/  ELECT P0, URZ, PT ;  /* 0x0000000000ff782f */ /* 0x000fe20003800000 */
        /* <DEDUP_REMOVED lines=8> */
[----:B---3--:R3:W1:Y:S01]  /*0850*/  SYNCS.EXCH.64 URZ, [UR7+0x80], UR8 ;  /* 0x0000800807ff75b2 */ /* 0x0086620008000100 */
[----:B------:R3:W1:Y:S01]  /*0860*/  SYNCS.EXCH.64 URZ, [UR7+0x90], UR10 ;  /* 0x0000900a07ff75b2 */ /* 0x0006620008000100 */
[----:B------:R3:W1:Y:S01]  /*0870*/  SYNCS.EXCH.64 URZ, [UR7+0x88], UR8 ;  /* 0x0000880807ff75b2 */ /* 0x0006620008000100 */
[----:B------:R3:W1:Y:S01]  /*0880*/  SYNCS.EXCH.64 URZ, [UR7+0x98], UR10 ;  /* 0x0000980a07ff75b2 */ /* 0x0006620008000100 */
[----:B------:R-:W-:Y:S01]  /*0890*/  NOP ;  /* 0x0000000000007918 */ /* 0x000fe20000000000 */
.L_x_11:
[----:B------:R-:W2:Y:S01]  /*08a0*/  SHFL.IDX PT, R0, R3, RZ, 0x1f ;  /* 0x00001fff03007589 */ /* 0x000ea200000e0000 */
[----:B------:R-:W-:Y:S01]  /*08b0*/  NOP ;  /* 0x0000000000007918 */ /* 0x000fe20000000000 */
[----:B--2---:R-:W-:-:S13]  /*08c0*/  ISETP.NE.AND P0, PT, R0, 0x3, PT ;  /* 0x000000030000780c */ /* 0x004fda0003f05270 */
[----:B------:R-:W-:Y:S05]  /*08d0*/  @P0 BRA `(.L_x_12) ;  /* 0x0000000000300947 */ /* 0x000fea0003800000 */
[----:B------:R-:W2:Y:S01]  /*08e0*/  S2UR UR6, SR_CgaCtaId ;  /* 0x00000000000679c3 */ /* 0x000ea20000008800 */
[----:B---3--:R-:W-:Y:S01]  /*08f0*/  UMOV UR7, 0x400 ;  /* 0x0000040000077882 */ /* 0x008fe20000000000 */
[----:B------:R-:W-:Y:S01]  /*0900*/  UMOV UR4, 0x20 ;  /* 0x0000002000047882 */ /* 0x000fe20000000000 */
[----:B------:R-:W-:Y:S01]  /*0910*/  ELECT P0, URZ, PT ;  /* 0x0000000000ff782f */ /* 0x000fe20003800000 */
[----:B------:R-:W-:-:S04]  /*0920*/  UIADD3 UR8, UPT, UPT, -UR4, 0x100000, URZ ;  /* 0x0010000004087890 */ /* 0x000fc8000fffe1ff */
[----:B------:R-:W-:Y:S02]  /*0930*/  USHF.L.U32 UR9, UR8, 0xb, URZ ;  /* 0x0000000b08097899 */ /* 0x000fe400080006ff */
[----:B------:R-:W-:Y:S02]  /*0940*/  USHF.L.U32 UR8, UR8, 0x1, URZ ;  /* 0x0000000108087899 */ /* 0x000fe400080006ff */
[----:B--2---:R-:W-:Y:S01]  /*0950*/  ULEA UR6, UR6, UR7, 0x18 ;  /* 0x0000000706067291 */ /* 0x004fe2000f8ec0ff */
[----:B------:R-:W2:Y:S11]  /*0960*/  FENCE.VIEW.ASYNC.S ;  /* 0x00000000000073c6 */ /* 0x000eb60000000000 */
[----:B--2---:R2:W3:Y:S01]  /*0970*/  SYNCS.EXCH.64 URZ, [UR6+0xa0], UR8 ;  /* 0x0000a00806ff75b2 */ /* 0x0044e20008000100 */
[----:B------:R2:W1:Y:S01]  /*0980*/  SYNCS.EXCH.64 URZ, [UR6+0xa8], UR8 ;  /* 0x0000a80806ff75b2 */ /* 0x0004620008000100 */
[----:B------:R-:W-:Y:S01]  /*0990*/  NOP ;  /* 0x0000000000007918 */ /* 0x000fe20000000000 */
.L_x_12:
[----:B------:R-:W4:Y:S01]  /*09a0*/  SHFL.IDX PT, R0, R3, RZ, 0x1f ;  /* 0x00001fff03007589 */ /* 0x000f2200000e0000 */
[----:B------:R-:W-:Y:S01]  /*09b0*/  NOP ;  /* 0x0000000000007918 */ /* 0x000fe20000000000 */
[----:B----4-:R-:W-:-:S13]  /*09c0*/  ISETP.NE.AND P0, PT, R0, 0x4, PT ;  /* 0x000000040000780c */ /* 0x010fda0003f05270 */
[----:B------:R-:W-:Y:S05]  /*09d0*/  @P0 BRA `(.L_x_13) ;  /* 0x00000000004c0947 */ /* 0x000fea0003800000 */
[----:B--2---:R-:W2:Y:S01]  /*09e0*/  S2UR UR6, SR_CgaCtaId ;  /* 0x00000000000679c3 */ /* 0x004ea20000008800 */
[----:B---3--:R-:W-:Y:S01]  /*09f0*/  UMOV UR8, 0x1e0 ;  /* 0x000001e000087882 */ /* 0x008fe20000000000 */
[----:B------:R-:W-:Y:S01]  /*0a00*/  UMOV UR7, 0x400 ;  /* 0x0000040000077882 */ /* 0x000fe20000000000 */
[----:B------:R-:W-:Y:S01]  /*0a10*/  USEL UR8, UR8, 0x1a0, UP3 ;  /* 0x000001a008087887 */ /* 0x000fe20009800000 */
[----:B------:R-:W-:Y:S01]  /*0a20*/  UMOV UR4, 0x1 ;  /* 0x0000000100047882 */ /* 0x000fe20000000000 */
[----:B------:R-:W-:Y:S01]  /*0a30*/  ELECT P0, URZ, PT ;  /* 0x0000000000ff782f */ /* 0x000fe20003800000 */
[----:B------:R-:W-:-:S04]  /*0a40*/  UIADD3 UR10, UPT, UPT, -UR4, 0x100000, URZ ;  /* 0x00100000040a7890 */ /* 0x000fc8000fffe1ff */
[----:B------:R-:W-:Y:S02]  /*0a50*/  USHF.L.U32 UR11, UR10, 0xb, URZ ;  /* 0x0000000b0a0b7899 */ /* 0x000fe400080006ff */
[----:B------:R-:W-:Y:S02]  /*0a60*/  USHF.L.U32 UR10, UR10, 0x1, URZ ;  /* 0x000000010a0a7899 */ /* 0x000fe400080006ff */
[----:B------:R-:W-:-:S04]  /*0a70*/  UIADD3 UR8, UPT, UPT, -UR8, 0x100000, URZ ;  /* 0x0010000008087890 */ /* 0x000fc8000fffe1ff */
[----:B------:R-:W-:Y:S02]  /*0a80*/  USHF.L.U32 UR9, UR8, 0xb, URZ ;  /* 0x0000000b08097899 */ /* 0x000fe400080006ff */
[----:B------:R-:W-:Y:S02]  /*0a90*/  USHF.L.U32 UR8, UR8, 0x1, URZ ;  /* 0x0000000108087899 */ /* 0x000fe400080006ff */
[----:B--2---:R-:W-:Y:S01]  /*0aa0*/  ULEA UR6, UR6, UR7, 0x18 ;  /* 0x0000000706067291 */ /* 0x004fe2000f8ec0ff */
[----:B------:R-:W2:Y:S11]  /*0ab0*/  FENCE.VIEW.ASYNC.S ;  /* 0x00000000000073c6 */ /* 0x000eb60000000000 */
[----:B--2---:R4:W2:Y:S01]  /*0ac0*/  SYNCS.EXCH.64 URZ, [UR6+0xb0], UR10 ;  /* 0x0000b00a06ff75b2 */ /* 0x0048a20008000100 */
[----:B------:R4:W3:Y:S01]  /*0ad0*/  SYNCS.EXCH.64 URZ, [UR6+0xc0], UR8 ;  /* 0x0000c00806ff75b2 */ /* 0x0008e20008000100 */
[----:B------:R4:W1:Y:S01]  /*0ae0*/  SYNCS.EXCH.64 URZ, [UR6+0xb8], UR10 ;  /* 0x0000b80a06ff75b2 */ /* 0x0008620008000100 */
[----:B------:R4:W1:Y:S02]  /*0af0*/  SYNCS.EXCH.64 URZ, [UR6+0xc8], UR8 ;  /* 0x0000c80806ff75b2 */ /* 0x0008640008000100 */
[----:B----4-:R-:W-:Y:S01]  /*0b00*/  NOP ;  /* 0x0000000000007918 */ /* 0x010fe20000000000 */
.L_x_13:
[----:B------:R-:W4:Y:S01]  /*0b10*/  SHFL.IDX PT, R0, R3, RZ, 0x1f ;  /* 0x00001fff03007589 */ /* 0x000f2200000e0000 */
[----:B------:R-:W-:Y:S01]  /*0b20*/  NOP ;  /* 0x0000000000007918 */ /* 0x000fe20000000000 */
[----:B----4-:R-:W-:-:S13]  /*0b30*/  ISETP.NE.AND P0, PT, R0, 0x5, PT ;  /* 0x000000050000780c */ /* 0x010fda0003f05270 */
[----:B------:R-:W-:Y:S05]  /*0b40*/  @P0 BRA `(.L_x_14) ;  /* 0x0000000000580947 */ /* 0x000fea0003800000 */
[----:B---3--:R-:W3:Y:S01]  /*0b50*/  S2UR UR7, SR_CgaCtaId ;  /* 0x00000000000779c3 */ /* 0x008ee20000008800 */
[----:B--2---:R-:W-:Y:S01]  /*0b60*/  UMOV UR8, 0x400 ;  /* 0x0000040000087882 */ /* 0x004fe20000000000 */
        /* <DEDUP_REMOVED lines=10> */
[----:B------:R-:W2:Y:S11]  /*0c10*/  FENCE.VIEW.ASYNC.S ;  /* 0x00000000000073c6 */ /* 0x000eb60000000000 */
[----:B--2---:R4:W2:Y:S01]  /*0c20*/  SYNCS.EXCH.64 URZ, [UR7+0xd0], UR8 ;  /* 0x0000d00807ff75b2 */ /* 0x0048a20008000100 */
[----:B------:R4:W3:Y:S01]  /*0c30*/  SYNCS.EXCH.64 URZ, [UR7+0xf0], UR10 ;  /* 0x0000f00a07ff75b2 */ /* 0x0008e20008000100 */
[----:B------:R4:W1:Y:S01]  /*0c40*/  SYNCS.EXCH.64 URZ, [UR7+0xd8], UR8 ;  /* 0x0000d80807ff75b2 */ /* 0x0008620008000100 */
[----:B------:R4:W1:Y:S01]  /*0c50*/  SYNCS.EXCH.64 URZ, [UR7+0xf8], UR10 ;  /* 0x0000f80a07ff75b2 */ /* 0x0008620008000100 */
[----:B------:R4:W1:Y:S01]  /*0c60*/  SYNCS.EXCH.64 URZ, [UR7+0xe0], UR8 ;  /* 0x0000e00807ff75b2 */ /* 0x0008620008000100 */
[----:B------:R4:W1:Y:S01]  /*0c70*/  SYNCS.EXCH.64 URZ, [UR7+0x100], UR10 ;  /* 0x0001000a07ff75b2 */ /* 0x0008620008000100 */
[----:B------:R4:W1:Y:S01]  /*0c80*/  SYNCS.EXCH.64 URZ, [UR7+0xe8], UR8 ;  /* 0x0000e80807ff75b2 */ /* 0x0008620008000100 */
[----:B------:R4:W1:Y:S02]  /*0c90*/  SYNCS.EXCH.64 URZ, [UR7+0x108], UR10 ;  /* 0x0001080a07ff75b2 */ /* 0x0008640008000100 */
[----:B----4-:R-:W-:Y:S01]  /*0ca0*/  NOP ;  /* 0x0000000000007918 */ /* 0x010fe20000000000 */
.L_x_14:
[----:B------:R-:W4:Y:S01]  /*0cb0*/  SHFL.IDX PT, R0, R3, RZ, 0x1f ;  /* 0x00001fff03007589 */ /* 0x000f2200000e0000 */
[----:B---3--:R-:W3:Y:S01]  /*0cc0*/  S2UR UR7, SR_CgaCtaId ;  /* 0x00000000000779c3 */ /* 0x008ee20000008800 */
[----:B------:R-:W-:Y:S01]  /*0cd0*/  NOP ;  /* 0x0000000000007918 */ /* 0x000fe20000000000 */
[----:B----4-:R-:W-:-:S13]  /*0ce0*/  ISETP.NE.AND P0, PT, R0, 0x3, PT ;  /* 0x000000030000780c */ /* 0x010fda0003f05270 */
[----:B---3--:R-:W-:Y:S05]  /*0cf0*/  @P0 BRA `(.L_x_15) ;  /* 0x0000000000340947 */ /* 0x008fea0003800000 */
[----:B--2---:R-:W-:Y:S01]  /*0d00*/  UMOV UR6, 0x400 ;  /* 0x0000040000067882 */ /* 0x004fe20000000000 */
[----:B------:R-:W-:Y:S01]  /*0d10*/  UMOV UR4, 0x20 ;  /* 0x0000002000047882 */ /* 0x000fe20000000000 */
[----:B------:R-:W-:Y:S02]  /*0d20*/  ULEA UR6, UR7, UR6, 0x18 ;  /* 0x0000000607067291 */ /* 0x000fe4000f8ec0ff */
[----:B------:R-:W-:-:S04]  /*0d30*/  UIADD3 UR8, UPT, UPT, -UR4, 0x100000, URZ ;  /* 0x0010000004087890 */ /* 0x000fc8000fffe1ff */
[----:B------:R-:W-:Y:S02]  /*0d40*/  USHF.L.U32 UR9, UR8, 0xb, URZ ;  /* 0x0000000b08097899 */ /* 0x000fe400080006ff */
[----:B------:R-:W-:Y:S01]  /*0d50*/  USHF.L.U32 UR8, UR8, 0x1, URZ ;  /* 0x0000000108087899 */ /* 0x000fe200080006ff */
[----:B------:R-:W-:Y:S01]  /*0d60*/  ELECT P0, URZ, PT ;  /* 0x0000000000ff782f */ /* 0x000fe20003800000 */
[----:B------:R-:W2:Y:S10]  /*0d70*/  FENCE.VIEW.ASYNC.S ;  /* 0x00000000000073c6 */ /* 0x000eb40000000000 */
[----:B--2---:R3:W4:Y:S01]  /*0d80*/  SYNCS.EXCH.64 URZ, [UR6+0x110], UR8 ;  /* 0x0001100806ff75b2 */ /* 0x0047220008000100 */
[----:B------:R3:W2:Y:S01]  /*0d90*/  SYNCS.EXCH.64 URZ, [UR6+0x120], UR8 ;  /* 0x0001200806ff75b2 */ /* 0x0006a20008000100 */
[----:B------:R3:W1:Y:S01]  /*0da0*/  SYNCS.EXCH.64 URZ, [UR6+0x118], UR8 ;  /* 0x0001180806ff75b2 */ /* 0x0006620008000100 */
[----:B------:R3:W1:Y:S02]  /*0db0*/  SYNCS.EXCH.64 URZ, [UR6+0x128], UR8 ;  /* 0x0001280806ff75b2 */ /* 0x0006640008000100 */
[----:B---3--:R-:W-:Y:S01]  /*0dc0*/  NOP ;  /* 0x0000000000007918 */ /* 0x008fe20000000000 */
.L_x_15:
[----:B--2---:R-:W2:Y:S01]  /*0dd0*/  LDCU UR6, c[0x0][0x36c] ;  /* 0x00006d80ff0677ac */ /* 0x004ea20008000800 */
[----:B------:R-:W-:Y:S01]  /*0de0*/  ISETP.NE.OR P3, PT, R2, 0x2, !P3 ;  /* 0x000000020200780c */ /* 0x000fe20005f65670 */
[----:B------:R-:W-:Y:S01]  /*0df0*/  NOP ;  /* 0x0000000000007918 */ /* 0x000fe20000000000 */
[----:B------:R-:W-:Y:S01]  /*0e00*/  LOP3.LUT R14, R6, 0x1f, RZ, 0xc0, !PT ;  /* 0x0000001f060e7812 */ /* 0x000fe200078ec0ff */
[----:B------:R-:W-:Y:S02]  /*0e10*/  UISETP.NE.AND UP4, UPT, UR5, 0x2, UPT ;  /* 0x000000020500788c */ /* 0x000fe4000bf85270 */
[----:B------:R-:W-:Y:S02]  /*0e20*/  UISETP.NE.AND UP5, UPT, UR5, URZ, UPT ;  /* 0x000000ff0500728c */ /* 0x000fe4000bfa5270 */
[----:B--2---:R-:W-:-:S09]  /*0e30*/  UISETP.EQ.U32.AND UP0, UPT, UR6, 0x1, UPT ;  /* 0x000000010600788c */ /* 0x004fd2000bf02070 */
[----:B------:R-:W-:Y:S05]  /*0e40*/  BRA.U !UP0, `(.L_x_16) ;  /* 0x0000000108087547 */ /* 0x000fea000b800000 */
[----:B-1--4-:R-:W-:Y:S01]  /*0e50*/  UCGABAR_ARV ;  /* 0x00000000000079c7 */ /* 0x012fe20008000000 */
[----:B------:R-:W-:Y:S05]  /*0e60*/  BRA `(.L_x_17) ;  /* 0x0000000000047947 */ /* 0x000fea0003800000 */
.L_x_16:
[----:B-1--4-:R-:W-:Y:S01]  /*0e70*/  NOP ;  /* 0x0000000000007918 */ /* 0x012fe20000000000 */
.L_x_17:
[----:B------:R-:W1:Y:S01]  /*0e80*/  S2UR UR11, SR_CTAID.X ;  /* 0x00000000000b79c3 */ /* 0x000e620000002500 */
[----:B------:R-:W-:-:S05]  /*0e90*/  CS2R.32 R3, SR_CgaSize ;  /* 0x0000000000037805 */ /* 0x000fca0000008a00 */
[----:B------:R-:W-:-:S05]  /*0ea0*/  IMAD R3, R3, -0xa0, RZ ;  /* 0xffffff6003037824 */ /* 0x000fca00078e02ff */
[----:B------:R-:W-:-:S14]  /*0eb0*/  R2UR UR8, R3 ;  /* 0x00000000030872ca */ /* 0x000fdc00000e0000 */
[----:B------:R-:W2:Y:S01]  /*0ec0*/  LDCU UR8, c[0x0][UR8+0x2b0] ;  /* 0x00005600080877ac */ /* 0x000ea20008000800 */
[----:B------:R-:W-:Y:S02]  /*0ed0*/  PRMT R4, RZ, 0x7610, R4 ;  /* 0x00007610ff047816 */ /* 0x000fe40000000004 */
[----:B------:R-:W-:-:S05]  /*0ee0*/  CS2R.32 R3, SR_CgaSize ;  /* 0x0000000000037805 */ /* 0x000fca0000008a00 */
[----:B------:R-:W-:-:S05]  /*0ef0*/  IMAD R3, R3, -0xa0, RZ ;  /* 0xffffff6003037824 */ /* 0x000fca00078e02ff */
[----:B------:R-:W-:-:S14]  /*0f00*/  R2UR UR4, R3 ;  /* 0x00000000030472ca */ /* 0x000fdc00000e0000 */
[----:B------:R-:W3:Y:S01]  /*0f10*/  LDCU UR4, c[0x0][UR4+0x2b4] ;  /* 0x00005680040477ac */ /* 0x000ee20008000800 */
[----:B------:R-:W4:Y:S01]  /*0f20*/  S2UR UR9, SR_CTAID.Y ;  /* 0x00000000000979c3 */ /* 0x000f220000002600 */
[----:B------:R-:W-:-:S05]  /*0f30*/  CS2R.32 R3, SR_CgaSize ;  /* 0x0000000000037805 */ /* 0x000fca0000008a00 */
[----:B------:R-:W-:-:S05]  /*0f40*/  IMAD R3, R3, -0xa0, RZ ;  /* 0xffffff6003037824 */ /* 0x000fca00078e02ff */
[----:B------:R-:W-:-:S14]  /*0f50*/  R2UR UR10, R3 ;  /* 0x00000000030a72ca */ /* 0x000fdc00000e0000 */
[----:B------:R-:W3:Y:S01]  /*0f60*/  LDCU UR10, c[0x0][UR10+0x2a0] ;  /* 0x000054000a0a77ac */ /* 0x000ee20008000800 */
[----:B------:R-:W3:Y:S01]  /*0f70*/  LDCU UR15, c[0x0][0xb24] ;  /* 0x00016480ff0f77ac */ /* 0x000ee20008000800 */
[----:B------:R-:W3:Y:S01]  /*0f80*/  S2UR UR36, SR_CTAID.Z ;  /* 0x00000000002479c3 */ /* 0x000ee20000002700 */
[----:B------:R-:W3:Y:S01]  /*0f90*/  LDCU UR13, c[0x0][0xb24] ;  /* 0x00016480ff0d77ac */ /* 0x000ee20008000800 */
[----:B------:R-:W3:Y:S01]  /*0fa0*/  LDCU UR12, c[0x0][0xb30] ;  /* 0x00016600ff0c77ac */ /* 0x000ee20008000800 */
[----:B-1----:R-:W-:Y:S01]  /*0fb0*/  I2FP.F32.U32 R0, UR11 ;  /* 0x0000000b00007c45 */ /* 0x002fe20008201000 */
[----:B------:R-:W-:-:S04]  /*0fc0*/  UMOV UR55, UR11 ;  /* 0x0000000b00377c82 */ /* 0x000fc80008000000 */
[----:B--2---:R-:W-:Y:S01]  /*0fd0*/  FMUL R0, R0, UR8 ;  /* 0x0000000800007c20 */ /* 0x004fe20008400000 */
[----:B------:R-:W-:-:S05]  /*0fe0*/  CS2R.32 R3, SR_CgaSize ;  /* 0x0000000000037805 */ /* 0x000fca0000008a00 */
[----:B------:R-:W-:-:S05]  /*0ff0*/  IMAD R3, R3, -0xa0, RZ ;  /* 0xffffff6003037824 */ /* 0x000fca00078e02ff */
[----:B------:R-:W-:-:S14]  /*1000*/  R2UR UR8, R3 ;  /* 0x00000000030872ca */ /* 0x000fdc00000e0000 */
[----:B------:R-:W1:Y:S01]  /*1010*/  LDCU UR8, c[0x0][UR8+0x2a4] ;  /* 0x00005480080877ac */ /* 0x000e620008000800 */
[----:B----4-:R-:W-:Y:S01]  /*1020*/  I2FP.F32.U32 R3, UR9 ;  /* 0x0000000900037c45 */ /* 0x010fe20008201000 */
[----:B------:R3:W2:Y:S01]  /*1030*/  F2I.U32.TRUNC.NTZ R2, R0 ;  /* 0x0000000000027305 */ /* 0x0006a2000020f000 */
[----:B------:R-:W-:-:S03]  /*1040*/  UMOV UR54, UR9 ;  /* 0x0000000900367c82 */ /* 0x000fc60008000000 */
[----:B---3--:R-:W-:Y:S01]  /*1050*/  FMUL R0, R3, UR4 ;  /* 0x0000000403007c20 */ /* 0x008fe20008400000 */
[----:B--2---:R-:W-:Y:S01]  /*1060*/  R2UR UR49, R2 ;  /* 0x00000000023172ca */ /* 0x004fe200000e0000 */
[----:B------:R-:W-:-:S04]  /*1070*/  ULOP3.LUT UR4, UR7, 0x1, URZ, 0xc0, !UPT ;  /* 0x0000000107047892 */ /* 0x000fc8000f8ec0ff */
[----:B------:R-:W2:Y:S01]  /*1080*/  F2I.U32.TRUNC.NTZ R0, R0 ;  /* 0x0000000000007305 */ /* 0x000ea2000020f000 */
[----:B------:R-:W-:-:S04]  /*1090*/  UISETP.NE.U32.AND UP6, UPT, UR4, 0x1, UPT ;  /* 0x000000010400788c */ /* 0x000fc8000bfc5070 */
[----:B------:R-:W-:-:S03]  /*10a0*/  USEL UR4, URZ, 0xf00, UP6 ;  /* 0x00000f00ff047887 */ /* 0x000fc6000b000000 */
[----:B------:R-:W-:-:S04]  /*10b0*/  UIADD3 UR49, UPT, UPT, -UR49, URZ, URZ ;  /* 0x000000ff31317290 */ /* 0x000fc8000fffe1ff */
[----:B------:R-:W-:Y:S01]  /*10c0*/  UIMAD UR49, UR10, UR49, UR11 ;  /* 0x000000310a3172a4 */ /* 0x000fe2000f8e020b */
[----:B--2---:R-:W-:-:S13]  /*10d0*/  R2UR UR48, R0 ;  /* 0x00000000003072ca */ /* 0x004fda00000e0000 */
[----:B------:R-:W-:-:S04]  /*10e0*/  UIADD3 UR48, UPT, UPT, -UR48, URZ, URZ ;  /* 0x000000ff30307290 */ /* 0x000fc8000fffe1ff */
[----:B-1----:R-:W-:Y:S01]  /*10f0*/  UIMAD UR48, UR8, UR48, UR9 ;  /* 0x00000030083072a4 */ /* 0x002fe2000f8e0209 */
[----:B------:R-:W-:Y:S11]  /*1100*/  BRA.U UP5, `(.L_x_18) ;  /* 0x0000000105287547 */ /* 0x000ff6000b800000 */
[----:B------:R-:W-:-:S04]  /*1110*/  UISETP.NE.AND UP0, UPT, UR48, URZ, UPT ;  /* 0x000000ff3000728c */ /* 0x000fc8000bf05270 */
[----:B------:R-:W-:Y:S02]  /*1120*/  USEL UR8, URZ, 0x2, UP0 ;  /* 0x00000002ff087887 */ /* 0x000fe40008000000 */
[----:B------:R-:W-:-:S04]  /*1130*/  UISETP.NE.AND UP0, UPT, UR48, URZ, UPT ;  /* 0x000000ff3000728c */ /* 0x000fc8000bf05270 */
[----:B------:R-:W-:-:S04]  /*1140*/  UISETP.EQ.OR UP0, UPT, UR49, URZ, !UP0 ;  /* 0x000000ff3100728c */ /* 0x000fc8000c702670 */
[----:B------:R-:W-:Y:S02]  /*1150*/  USEL UR9, URZ, 0x1, !UP0 ;  /* 0x00000001ff097887 */ /* 0x000fe4000c000000 */
[----:B------:R-:W-:-:S04]  /*1160*/  UISETP.NE.AND UP0, UPT, UR49, 0x1, UPT ;  /* 0x000000013100788c */ /* 0x000fc8000bf05270 */
[----:B------:R-:W-:-:S04]  /*1170*/  USEL UR8, UR8, 0x2, UP0 ;  /* 0x0000000208087887 */ /* 0x000fc80008000000 */
[----:B------:R-:W-:-:S06]  /*1180*/  UIADD3 UR8, UPT, UPT, UR9, UR8, URZ ;  /* 0x0000000809087290 */ /* 0x000fcc000fffe0ff */
[----:B------:R-:W-:-:S04]  /*1190*/  MOV R0, UR8 ;  /* 0x0000000800007c02 */ /* 0x000fc80008000f00 */
[----:B------:R-:W-:-:S07]  /*11a0*/  PRMT R4, R0, 0x7610, R4 ;  /* 0x0000761000047816 */ /* 0x000fce0000000004 */
.L_x_18:
[----:B------:R-:W-:-:S09]  /*11b0*/  UISETP.GE.AND UP0, UPT, UR15, 0x1, UPT ;  /* 0x000000010f00788c */ /* 0x000fd2000bf06270 */
[----:B------:R-:W-:Y:S05]  /*11c0*/  BRA.U !UP0, `(.L_x_19) ;  /* 0x0000000108d47547 */ /* 0x000fea000b800000 */
[----:B------:R-:W1:Y:S01]  /*11d0*/  LDCU.128 UR8, c[0x0][0xb10] ;  /* 0x00016200ff0877ac */ /* 0x000e620008000c00 */
[----:B------:R-:W2:Y:S01]  /*11e0*/  LDCU UR14, c[0x0][0xb0c] ;  /* 0x00016180ff0e77ac */ /* 0x000ea20008000800 */
[----:B------:R-:W3:Y:S01]  /*11f0*/  LDCU UR16, c[0x0][0x370] ;  /* 0x00006e00ff1077ac */ /* 0x000ee20008000800 */
[----:B------:R-:W4:Y:S01]  /*1200*/  LDCU UR17, c[0x0][0x374] ;  /* 0x00006e80ff1177ac */ /* 0x000f220008000800 */
[----:B------:R-:W-:Y:S02]  /*1210*/  UISETP.NE.AND UP1, UPT, UR15, 0x1, UPT ;  /* 0x000000010f00788c */ /* 0x000fe4000bf25270 */
[----:B-1----:R-:W-:Y:S02]  /*1220*/  UIMAD.WIDE.U32 UR18, UR55, UR8, URZ ;  /* 0x00000008371272a5 */ /* 0x002fe4000f8e00ff */
[----:B------:R-:W-:Y:S02]  /*1230*/  UIMAD.WIDE.U32 UR22, UR54, UR11, URZ ;  /* 0x0000000b361672a5 */ /* 0x000fe4000f8e00ff */
[----:B--2---:R-:W-:-:S03]  /*1240*/  UISETP.NE.AND UP0, UPT, UR14, 0x1, UPT ;  /* 0x000000010e00788c */ /* 0x004fc6000bf05270 */
[----:B------:R-:W-:Y:S01]  /*1250*/  UMOV UR18, UR19 ;  /* 0x0000001300127c82 */ /* 0x000fe20008000000 */
[----:B---3--:R-:W-:Y:S01]  /*1260*/  UIMAD.WIDE.U32 UR20, UR16, UR8, URZ ;  /* 0x00000008101472a5 */ /* 0x008fe2000f8e00ff */
[----:B------:R-:W1:Y:S01]  /*1270*/  LDCU UR8, c[0x0][0xb20] ;  /* 0x00016400ff0877ac */ /* 0x000e620008000800 */
[----:B------:R-:W-:-:S05]  /*1280*/  USHF.R.U32.HI UR18, URZ, UR9, UR18 ;  /* 0x00000009ff127299 */ /* 0x000fca0008011612 */
[----:B------:R-:W-:Y:S02]  /*1290*/  UMOV UR20, UR21 ;  /* 0x0000001500147c82 */ /* 0x000fe40008000000 */
[----:B------:R-:W-:Y:S02]  /*12a0*/  @UP0 USHF.R.U32.HI UR16, URZ, UR9, UR20 ;  /* 0x00000009ff100299 */ /* 0x000fe40008011614 */
[----:B------:R-:W-:Y:S02]  /*12b0*/  USEL UR18, UR55, UR18, !UP0 ;  /* 0x0000001237127287 */ /* 0x000fe4000c000000 */
[----:B------:R-:W-:Y:S02]  /*12c0*/  UISETP.NE.AND UP0, UPT, UR10, 0x1, UPT ;  /* 0x000000010a00788c */ /* 0x000fe4000bf05270 */
[----:B----4-:R-:W-:-:S03]  /*12d0*/  UIMAD.WIDE.U32 UR20, UR17, UR11, URZ ;  /* 0x0000000b111472a5 */ /* 0x010fc6000f8e00ff */
[----:B------:R-:W-:Y:S02]  /*12e0*/  UMOV UR11, UR23 ;  /* 0x00000017000b7c82 */ /* 0x000fe40008000000 */
[----:B-1----:R-:W-:Y:S02]  /*12f0*/  USHF.R.U32.HI UR11, URZ, UR8, UR11 ;  /* 0x00000008ff0b7299 */ /* 0x002fe4000801160b */
[----:B------:R-:W-:Y:S02]  /*1300*/  UMOV UR20, UR21 ;  /* 0x0000001500147c82 */ /* 0x000fe40008000000 */
[----:B------:R-:W-:Y:S01]  /*1310*/  @UP0 USHF.R.U32.HI UR17, URZ, UR8, UR20 ;  /* 0x00000008ff110299 */ /* 0x000fe20008011614 */
[----:B------:R-:W1:Y:S01]  /*1320*/  LDCU.64 UR8, c[0x0][0xb28] ;  /* 0x00016500ff0877ac */ /* 0x000e620008000a00 */
[----:B------:R-:W-:Y:S02]  /*1330*/  USEL UR11, UR54, UR11, !UP0 ;  /* 0x0000000b360b7287 */ /* 0x000fe4000c000000 */
[----:B-1----:R-:W-:-:S02]  /*1340*/  UIMAD.WIDE.U32 UR22, UR17, UR8, URZ ;  /* 0x00000008111672a5 */ /* 0x002fc4000f8e00ff */
[----:B------:R-:W-:-:S05]  /*1350*/  UIMAD.WIDE.U32 UR20, UR16, UR8, URZ ;  /* 0x00000008101472a5 */ /* 0x000fca000f8e00ff */
[----:B------:R-:W-:Y:S01]  /*1360*/  UMOV UR19, UR23 ;  /* 0x0000001700137c82 */ /* 0x000fe20008000000 */
[----:B------:R-:W-:Y:S02]  /*1370*/  UIMAD.WIDE.U32 UR22, UR11, UR8, URZ ;  /* 0x000000080b1672a5 */ /* 0x000fe4000f8e00ff */
[----:B------:R-:W-:Y:S01]  /*1380*/  @UP1 USHF.R.U32.HI UR17, URZ, UR9, UR19 ;  /* 0x00000009ff111299 */ /* 0x000fe20008011613 */
[----:B------:R-:W-:Y:S02]  /*1390*/  UMOV UR20, UR21 ;  /* 0x0000001500147c82 */ /* 0x000fe40008000000 */
[----:B------:R-:W-:Y:S02]  /*13a0*/  @UP1 USHF.R.U32.HI UR16, URZ, UR9, UR20 ;  /* 0x00000009ff101299 */ /* 0x000fe40008011614 */
[----:B------:R-:W-:Y:S02]  /*13b0*/  UIMAD UR17, UR17, UR15, URZ ;  /* 0x0000000f111172a4 */ /* 0x000fe4000f8e02ff */
[----:B------:R-:W-:-:S02]  /*13c0*/  UIMAD UR19, UR16, UR15, URZ ;  /* 0x0000000f101372a4 */ /* 0x000fc4000f8e02ff */
[----:B------:R-:W-:Y:S02]  /*13d0*/  UISETP.GE.AND UP0, UPT, UR11, UR17, UPT ;  /* 0x000000110b00728c */ /* 0x000fe4000bf06270 */
[----:B------:R-:W-:Y:S02]  /*13e0*/  UIMAD.WIDE.U32 UR20, UR18, UR8, URZ ;  /* 0x00000008121472a5 */ /* 0x000fe4000f8e00ff */
[----:B------:R-:W-:Y:S01]  /*13f0*/  UISETP.GE.OR UP0, UPT, UR18, UR19, UP0 ;  /* 0x000000131200728c */ /* 0x000fe20008706670 */
[----:B------:R-:W-:Y:S01]  /*1400*/  UMOV UR8, UR23 ;  /* 0x0000001700087c82 */ /* 0x000fe20008000000 */
[----:B------:R-:W-:Y:S02]  /*1410*/  UIADD3 UR17, UPT, UPT, -UR18, URZ, URZ ;  /* 0x000000ff12117290 */ /* 0x000fe4000fffe1ff */
[----:B------:R-:W-:Y:S02]  /*1420*/  USHF.R.U32.HI UR8, URZ, UR9, UR8 ;  /* 0x00000009ff087299 */ /* 0x000fe40008011608 */
[----:B------:R-:W-:-:S05]  /*1430*/  UIMAD UR17, UR14, UR17, UR55 ;  /* 0x000000110e1172a4 */ /* 0x000fca000f8e0237 */
[----:B------:R-:W-:Y:S02]  /*1440*/  @!UP0 UMOV UR19, UR21 ;  /* 0x0000001500138c82 */ /* 0x000fe40008000000 */
[----:B------:R-:W-:Y:S02]  /*1450*/  @!UP0 USHF.R.U32.HI UR19, URZ, UR9, UR19 ;  /* 0x00000009ff138299 */ /* 0x000fe40008011613 */
[----:B------:R-:W-:Y:S02]  /*1460*/  USEL UR9, UR11, UR8, !UP1 ;  /* 0x000000080b097287 */ /* 0x000fe4000c800000 */
[----:B------:R-:W-:Y:S02]  /*1470*/  @!UP0 USEL UR19, UR18, UR19, !UP1 ;  /* 0x0000001312138287 */ /* 0x000fe4000c800000 */
[----:B------:R-:W-:-:S04]  /*1480*/  UIADD3 UR8, UPT, UPT, -UR9, URZ, URZ ;  /* 0x000000ff09087290 */ /* 0x000fc8000fffe1ff */
[----:B------:R-:W-:-:S04]  /*1490*/  UIMAD UR8, UR15, UR8, UR11 ;  /* 0x000000080f0872a4 */ /* 0x000fc8000f8e020b */
[----:B------:R-:W-:Y:S02]  /*14a0*/  @!UP0 UIMAD UR8, UR8, UR16, UR19 ;  /* 0x00000010080882a4 */ /* 0x000fe4000f8e0213 */
[----:B------:R-:W-:Y:S02]  /*14b0*/  @!UP0 UIADD3 UR19, UPT, UPT, UR9, -UR19, URZ ;  /* 0x8000001309138290 */ /* 0x000fe4000fffe0ff */
[----:B------:R-:W-:Y:S02]  /*14c0*/  UIADD3 UR9, UPT, UPT, -UR11, URZ, URZ ;  /* 0x000000ff0b097290 */ /* 0x000fe4000fffe1ff */
[----:B------:R-:W-:Y:S02]  /*14d0*/  @!UP0 UIMAD UR11, UR19, UR15, UR18 ;  /* 0x0000000f130b82a4 */ /* 0x000fe4000f8e0212 */
[----:B------:R-:W-:Y:S01]  /*14e0*/  UIMAD UR9, UR10, UR9, UR54 ;  /* 0x000000090a0972a4 */ /* 0x000fe2000f8e0236 */
[----:B------:R-:W-:-:S03]  /*14f0*/  @!UP0 UMOV UR18, UR8 ;  /* 0x0000000800128c82 */ /* 0x000fc60008000000 */
[----:B------:R-:W-:Y:S02]  /*1500*/  UIMAD UR54, UR11, UR10, UR9 ;  /* 0x0000000a0b3672a4 */ /* 0x000fe4000f8e0209 */
[----:B------:R-:W-:-:S12]  /*1510*/  UIMAD UR55, UR18, UR14, UR17 ;  /* 0x0000000e123772a4 */ /* 0x000fd8000f8e0211 */
.L_x_19:
[----:B------:R-:W-:-:S09]  /*1520*/  UISETP.NE.AND UP0, UPT, UR12, 0x1, UPT ;  /* 0x000000010c00788c */ /* 0x000fd2000bf05270 */
[----:B------:R-:W-:Y:S05]  /*1530*/  BRA.U UP0, `(.L_x_20) ;  /* 0x0000000100447547 */ /* 0x000fea000b800000 */
[----:B------:R-:W1:Y:S01]  /*1540*/  LDCU.128 UR8, c[0x0][0xb10] ;  /* 0x00016200ff0877ac */ /* 0x000e620008000c00 */
[----:B------:R-:W2:Y:S01]  /*1550*/  LDCU UR12, c[0x0][0xb0c] ;  /* 0x00016180ff0c77ac */ /* 0x000ea20008000800 */
[----:B-1----:R-:W-:Y:S02]  /*1560*/  UIMAD.WIDE.U32 UR14, UR55, UR8, URZ ;  /* 0x00000008370e72a5 */ /* 0x002fe4000f8e00ff */
[----:B--2---:R-:W-:-:S05]  /*1570*/  UISETP.NE.AND UP0, UPT, UR12, 0x1, UPT ;  /* 0x000000010c00788c */ /* 0x004fca000bf05270 */
[----:B------:R-:W-:Y:S01]  /*1580*/  UMOV UR8, UR15 ;  /* 0x0000000f00087c82 */ /* 0x000fe20008000000 */
[----:B------:R-:W-:Y:S02]  /*1590*/  UIMAD.WIDE.U32 UR14, UR54, UR11, URZ ;  /* 0x0000000b360e72a5 */ /* 0x000fe4000f8e00ff */
[----:B------:R-:W-:Y:S01]  /*15a0*/  USHF.R.U32.HI UR9, URZ, UR9, UR8 ;  /* 0x00000009ff097299 */ /* 0x000fe20008011608 */
[----:B------:R-:W1:Y:S04]  /*15b0*/  LDCU UR8, c[0x0][0xb20] ;  /* 0x00016400ff0877ac */ /* 0x000e680008000800 */
[----:B------:R-:W-:Y:S01]  /*15c0*/  UMOV UR11, UR15 ;  /* 0x0000000f000b7c82 */ /* 0x000fe20008000000 */
[----:B------:R-:W-:Y:S02]  /*15d0*/  USEL UR9, UR55, UR9, !UP0 ;  /* 0x0000000937097287 */ /* 0x000fe4000c000000 */
[----:B------:R-:W-:-:S02]  /*15e0*/  UISETP.NE.AND UP0, UPT, UR10, 0x1, UPT ;  /* 0x000000010a00788c */ /* 0x000fc4000bf05270 */
[----:B-1----:R-:W-:-:S04]  /*15f0*/  USHF.R.U32.HI UR8, URZ, UR8, UR11 ;  /* 0x00000008ff087299 */ /* 0x002fc8000801160b */
[----:B------:R-:W-:-:S04]  /*1600*/  USEL UR8, UR54, UR8, !UP0 ;  /* 0x0000000836087287 */ /* 0x000fc8000c000000 */
[----:B------:R-:W-:Y:S02]  /*1610*/  UIADD3 UR11, UPT, UPT, UR9, -UR8, URZ ;  /* 0x80000008090b7290 */ /* 0x000fe4000fffe0ff */
[----:B------:R-:W-:Y:S02]  /*1620*/  UIADD3 UR8, UPT, UPT, -UR9, UR8, URZ ;  /* 0x0000000809087290 */ /* 0x000fe4000fffe1ff */
[----:B------:R-:W-:Y:S02]  /*1630*/  UIMAD UR54, UR11, UR10, UR54 ;  /* 0x0000000a0b3672a4 */ /* 0x000fe4000f8e0236 */
[----:B------:R-:W-:-:S12]  /*1640*/  UIMAD UR55, UR8, UR12, UR55 ;  /* 0x0000000c083772a4 */ /* 0x000fd8000f8e0237 */
.L_x_20:
[----:B------:R-:W-:Y:S02]  /*1650*/  UISETP.EQ.U32.AND UP0, UPT, UR6, 0x1, UPT ;  /* 0x000000010600788c */ /* 0x000fe4000bf02070 */
[----:B------:R-:W-:-:S07]  /*1660*/  UISETP.NE.AND UP1, UPT, UR5, 0x2, UPT ;  /* 0x000000020500788c */ /* 0x000fce000bf25270 */
[----:B------:R-:W-:Y:S05]  /*1670*/  BRA.U !UP0, `(.L_x_21) ;  /* 0x00000001080c7547 */ /* 0x000fea000b800000 */
[----:B------:R-:W-:Y:S01]  /*1680*/  UCGABAR_WAIT ;  /* 0x0000000000007dc7 */ /* 0x000fe20008000000 */
[----:B------:R-:W-:Y:S01]  /*1690*/  CCTL.IVALL ;  /* 0x00000000ff00798f */ /* 0x000fe20002000000 */
[----:B------:R-:W-:Y:S05]  /*16a0*/  BRA `(.L_x_22) ;  /* 0x0000000000047947 */ /* 0x000fea0003800000 */
.L_x_21:
[----:B------:R-:W-:Y:S06]  /*16b0*/  BAR.SYNC.DEFER_BLOCKING 0x0 ;  /* 0x0000000000007b1d */ /* 0x000fec0000010000 */
.L_x_22:
[----:B------:R-:W-:Y:S05]  /*16c0*/  BRA.U UP1, `(.L_x_23) ;  /* 0x0000001501507547 */ /* 0x000fea000b800000 */
[----:B------:R-:W1:Y:S01]  /*16d0*/  LDCU UR6, c[0x0][0x38c] ;  /* 0x00007180ff0677ac */ /* 0x000e620008000800 */
[----:B------:R-:W-:Y:S01]  /*16e0*/  PLOP3.LUT P1, PT, PT, PT, UP3, 0x80, 0x8 ;  /* 0x000000000008781c */ /* 0x000fe20003f2f038 */
[----:B------:R-:W-:Y:S01]  /*16f0*/  HFMA2 R12, -RZ, RZ, 0, 0 ;  /* 0x00000000ff0c7431 */ /* 0x000fe200000001ff */
[----:B------:R-:W-:Y:S01]  /*1700*/  ISETP.EQ.OR P2, PT, R14, RZ, P3 ;  /* 0x000000ff0e00720c */ /* 0x000fe20001f42670 */
[----:B------:R-:W-:Y:S01]  /*1710*/  UISETP.NE.AND UP0, UPT, UR5, URZ, UPT ;  /* 0x000000ff0500728c */ /* 0x000fe2000bf05270 */
[----:B------:R-:W-:Y:S01]  /*1720*/  PLOP3.LUT P1, PT, P1, PT, PT, 0x8, 0x80 ;  /* 0x000000000080781c */ /* 0x000fe20000f2e170 */
[----:B------:R-:W-:Y:S01]  /*1730*/  USEL UR15, URZ, 0x1, UP4 ;  /* 0x00000001ff0f7887 */ /* 0x000fe2000a000000 */
[----:B------:R-:W-:Y:S01]  /*1740*/  IMAD.MOV.U32 R0, RZ, RZ, 0x1 ;  /* 0x00000001ff007424 */ /* 0x000fe200078e00ff */
[----:B------:R-:W-:Y:S01]  /*1750*/  UMOV UR14, 0x400 ;  /* 0x00000400000e7882 */ /* 0x000fe20000000000 */
[----:B------:R-:W-:Y:S01]  /*1760*/  IMAD.MOV.U32 R9, RZ, RZ, RZ ;  /* 0x000000ffff097224 */ /* 0x000fe200078e00ff */
[----:B------:R-:W-:Y:S01]  /*1770*/  USEL UR15, UR15, 0x2, UP0 ;  /* 0x000000020f0f7887 */ /* 0x000fe20008000000 */
[----:B------:R-:W-:Y:S01]  /*1780*/  IMAD.MOV.U32 R10, RZ, RZ, RZ ;  /* 0x000000ffff0a7224 */ /* 0x000fe200078e00ff */
[----:B------:R-:W-:Y:S01]  /*1790*/  ULEA UR14, UR7, UR14, 0x18 ;  /* 0x0000000e070e7291 */ /* 0x000fe2000f8ec0ff */
[----:B------:R-:W-:Y:S01]  /*17a0*/  MOV R11, 0x1 ;  /* 0x00000001000b7802 */ /* 0x000fe20000000f00 */
[----:B------:R-:W2:Y:S01]  /*17b0*/  LDCU UR22, c[0x0][0x370] ;  /* 0x00006e00ff1677ac */ /* 0x000ea20008000800 */
[----:B-1----:R-:W-:Y:S01]  /*17c0*/  UIADD3 UR26, UPT, UPT, UR6, 0x1f, URZ ;  /* 0x0000001f061a7890 */ /* 0x002fe2000fffe0ff */
[----:B------:R-:W1:Y:S03]  /*17d0*/  LDCU.64 UR28, c[0x0][0x348] ;  /* 0x00006900ff1c77ac */ /* 0x000e660008000a00 */
[----:B------:R-:W-:-:S02]  /*17e0*/  USHF.R.S32.HI UR5, URZ, 0x1f, UR26 ;  /* 0x0000001fff057899 */ /* 0x000fc4000801141a */
[----:B------:R-:W-:Y:S02]  /*17f0*/  USHF.R.U32.HI UR23, URZ, 0x5, UR4 ;  /* 0x00000005ff177899 */ /* 0x000fe40008011604 */
[----:B------:R-:W-:Y:S02]  /*1800*/  ULEA.HI UR26, UR5, UR26, URZ, 0x5 ;  /* 0x0000001a051a7291 */ /* 0x000fe4000f8f28ff */
[----:B------:R-:W-:Y:S02]  /*1810*/  UIADD3 UR5, UPT, UPT, UR6, -0x1, URZ ;  /* 0xffffffff06057890 */ /* 0x000fe4000fffe0ff */
[----:B------:R-:W-:Y:S02]  /*1820*/  USHF.R.S32.HI UR26, URZ, 0x5, UR26 ;  /* 0x00000005ff1a7899 */ /* 0x000fe4000801141a */
[----:B------:R-:W-:Y:S02]  /*1830*/  UISETP.GE.U32.AND UP1, UPT, UR5, -0x3f, UPT ;  /* 0xffffffc10500788c */ /* 0x000fe4000bf26070 */
[----:B------:R-:W-:-:S02]  /*1840*/  UISETP.LT.U32.AND UP0, UPT, UR26, 0x8, UPT ;  /* 0x000000081a00788c */ /* 0x000fc4000bf01070 */
[----:B------:R-:W-:Y:S02]  /*1850*/  UIADD3 UR5, UPT, UPT, UR14, 0x1e00, URZ ;  /* 0x00001e000e057890 */ /* 0x000fe4000fffe0ff */
[----:B------:R-:W-:Y:S02]  /*1860*/  USEL UR25, UR26, 0x8, UP0 ;  /* 0x000000081a197887 */ /* 0x000fe40008000000 */
[----:B------:R-:W-:Y:S02]  /*1870*/  @UP6 UIADD3 UR5, UPT, UPT, UR14, URZ, URZ ;  /* 0x000000ff0e056290 */ /* 0x000fe4000fffe0ff */
[----:B------:R-:W-:Y:S02]  /*1880*/  UIADD3 UR27, UPT, UPT, UR25, -0x1, URZ ;  /* 0xffffffff191b7890 */ /* 0x000fe4000fffe0ff */
[----:B------:R-:W-:Y:S02]  /*1890*/  @UP1 UIADD3 UR27, UPT, UPT, UR25, URZ, URZ ;  /* 0x000000ff191b1290 */ /* 0x000fe4000fffe0ff */
[----:B------:R-:W-:Y:S01]  /*18a0*/  UIADD3 UR24, UPT, UPT, UR6, 0x3e, URZ ;  /* 0x0000003e06187890 */ /* 0x000fe2000fffe0ff */
[----:B------:R-:W3:Y:S01]  /*18b0*/  LDCU UR21, c[0x0][0x374] ;  /* 0x00006e80ff1577ac */ /* 0x000ee20008000800 */
[----:B------:R-:W-:-:S02]  /*18c0*/  UIADD3 UR5, UPT, UPT, UR5, 0x17300, URZ ;  /* 0x0001730005057890 */ /* 0x000fc4000fffe0ff */
[----:B------:R-:W-:Y:S02]  /*18d0*/  UIADD3 UR38, UPT, UPT, UR26, -UR25, URZ ;  /* 0x800000191a267290 */ /* 0x000fe4000fffe0ff */
[----:B------:R-:W-:Y:S01]  /*18e0*/  UIADD3 UR27, UPT, UPT, UR27, 0x1, URZ ;  /* 0x000000011b1b7890 */ /* 0x000fe2000fffe0ff */
[----:B-12---:R-:W-:-:S11]  /*18f0*/  UMOV UR37, URZ ;  /* 0x000000ff00257c82 */ /* 0x006fd60008000000 */
.L_x_43:
[----:B------:R-:W-:-:S09]  /*1900*/  UISETP.NE.AND UP0, UPT, UR7, URZ, UPT ;  /* 0x000000ff0700728c */ /* 0x000fd2000bf05270 */
[----:B------:R-:W-:Y:S05]  /*1910*/  BRA.U UP0, `(.L_x_24) ;  /* 0x0000000100287547 */ /* 0x000fea000b800000 */
[----:B------:R-:W-:Y:S02]  /*1920*/  LEA R2, R10, UR14, 0x3 ;  /* 0x0000000e0a027c11 */ /* 0x000fe4000f8e18ff */
[----:B------:R-:W-:-:S04]  /*1930*/  SHF.L.U32 R3, R11, 0x1f, RZ ;  /* 0x0000001f0b037819 */ /* 0x000fc800000006ff */
[----:B------:R-:W1:Y:S02]  /*1940*/  SYNCS.PHASECHK.TRANS64.TRYWAIT P0, [R2+URZ+0x120], R3 ;  /* 0x00012003020075a7 */ /* 0x000e6400080011ff */
[----:B-1----:R-:W-:Y:S05]  /*1950*/  @!P0 BRA `(.L_x_25) ;  /* 0x0000008c00108947 */ /* 0x002fea0003800000 */
.L_x_128:
[----:B------:R1:W-:Y:S02]  /*1960*/  SYNCS.ARRIVE.TRANS64.A1T0 RZ, [R2+URZ+0x110], RZ ;  /* 0x000110ff02ff79a7 */ /* 0x0003e400081000ff */
[----:B-1----:R-:W-:-:S05]  /*1970*/  VIADD R2, R10, 0x1 ;  /* 0x000000010a027836 */ /* 0x002fca0000000000 */
[----:B------:R-:W-:-:S04]  /*1980*/  ISETP.NE.AND P0, PT, R2, 0x2, PT ;  /* 0x000000020200780c */ /* 0x000fc80003f05270 */
[----:B------:R-:W-:Y:S02]  /*1990*/  SEL R3, RZ, 0x1, P0 ;  /* 0x00000001ff037807 */ /* 0x000fe40000000000 */
[----:B------:R-:W-:Y:S02]  /*19a0*/  SEL R10, R2, RZ, P0 ;  /* 0x000000ff020a7207 */ /* 0x000fe40000000000 */
[----:B------:R-:W-:-:S07]  /*19b0*/  LOP3.LUT R11, R11, R3, RZ, 0x3c, !PT ;  /* 0x000000030b0b7212 */ /* 0x000fce00078e3cff */
.L_x_24:
[----:B------:R-:W-:Y:S01]  /*19c0*/  ULEA UR6, UR37, UR14, 0x3 ;  /* 0x0000000e25067291 */ /* 0x000fe2000f8e18ff */
[----:B------:R-:W-:Y:S01]  /*19d0*/  SHF.L.U32 R2, R0, 0x1f, RZ ;  /* 0x0000001f00027819 */ /* 0x000fe200000006ff */
[----:B------:R-:W-:Y:S02]  /*19e0*/  UISETP.GE.U32.AND UP0, UPT, UR24, 0x3f, UPT ;  /* 0x0000003f1800788c */ /* 0x000fe4000bf06070 */
[----:B------:R-:W-:Y:S02]  /*19f0*/  USHF.L.U32 UR35, UR55, 0x6, URZ ;  /* 0x0000000637237899 */ /* 0x000fe400080006ff */
[----:B------:R-:W-:Y:S01]  /*1a00*/  UIMAD UR19, UR54, 0xf0, UR23 ;  /* 0x000000f0361378a4 */ /* 0x000fe2000f8e0217 */
[----:B------:R-:W-:Y:S02]  /*1a10*/  UMOV UR32, URZ ;  /* 0x000000ff00207c82 */ /* 0x000fe40008000000 */
[----:B------:R1:W2:Y:S02]  /*1a20*/  SYNCS.PHASECHK.TRANS64.TRYWAIT P0, [UR6+0x40], R2 ;  /* 0x00004002ff0075a7 */ /* 0x0002a40008001106 */
[----:B------:R-:W-:Y:S07]  /*1a30*/  BRA.U !UP0, `(.L_x_26) ;  /* 0x0000000108c07547 */ /* 0x000fee000b800000 */
[----:B------:R-:W-:Y:S01]  /*1a40*/  UMOV UR9, URZ ;  /* 0x000000ff00097c82 */ /* 0x000fe20008000000 */
[----:B------:R-:W-:-:S05]  /*1a50*/  UMOV UR8, UR37 ;  /* 0x0000002500087c82 */ /* 0x000fca0008000000 */
.L_x_32:
[----:B--2---:R-:W-:Y:S01]  /*1a60*/  @!P3 MOV R3, 0x4c00 ;  /* 0x00004c000003b802 */ /* 0x004fe20000000f00 */
[----:B------:R-:W-:Y:S01]  /*1a70*/  ULEA UR33, UR8, UR14, 0x3 ;  /* 0x0000000e08217291 */ /* 0x000fe2000f8e18ff */
[----:B-12---:R-:W-:Y:S11]  /*1a80*/  @P0 BRA `(.L_x_27) ;  /* 0x00000000000c0947 */ /* 0x006ff60003800000 */
[----:B-1----:R-:W-:Y:S04]  /*1a90*/  SHF.L.U32 R2, R0, 0x1f, RZ ;  /* 0x0000001f00027819 */ /* 0x002fe800000006ff */
[----:B------:R-:W1:Y:S02]  /*1aa0*/  SYNCS.PHASECHK.TRANS64.TRYWAIT P0, [UR33+0x40], R2 ;  /* 0x00004002ff0075a7 */ /* 0x000e640008001121 */
[----:B-1----:R-:W-:Y:S05]  /*1ab0*/  @!P0 BRA `(.L_x_28) ;  /* 0x0000008800cc8947 */ /* 0x002fea0003800000 */
.L_x_27:
[----:B------:R2:W-:Y:S01]  /*1ac0*/  @!P3 SYNCS.ARRIVE.TRANS64 RZ, [UR33], R3 ;  /* 0x00000003ffffb9a7 */ /* 0x0005e20008000021 */
[----:B------:R-:W-:Y:S04]  /*1ad0*/  ULOP3.LUT UR6, UR15, 0x2, URZ, 0xfc, !UPT ;  /* 0x000000020f067892 */ /* 0x000fe8000f8efcff */
[----:B------:R-:W-:Y:S09]  /*1ae0*/  UISETP.NE.AND UP0, UPT, UR6, 0x2, UPT ;  /* 0x000000020600788c */ /* 0x000ff2000bf05270 */
[----:B------:R-:W-:Y:S05]  /*1af0*/  BRA.U UP0, `(.L_x_29) ;  /* 0x0000000100047547 */ /* 0x000fea000b800000 */
[----:B---3--:R-:W-:Y:S05]  /*1b00*/  BPT.TRAP 0x1 ;  /* 0x000000040000795c */ /* 0x008fea0000300000 */
.L_x_29:
[----:B------:R-:W-:Y:S04]  /*1b10*/  BSSY.RECONVERGENT B0, `(.L_x_30) ;  /* 0x0000003000007945 */ /* 0x000fe80003800200 */
[----:B------:R-:W-:Y:S05]  /*1b20*/  @P2 BRA `(.L_x_31) ;  /* 0x0000000000042947 */ /* 0x000fea0003800000 */
[----:B---3--:R-:W-:Y:S05]  /*1b30*/  BPT.TRAP 0x1 ;  /* 0x000000040000795c */ /* 0x008fea0000300000 */
.L_x_31:
[----:B---3--:R-:W-:Y:S05]  /*1b40*/  BSYNC.RECONVERGENT B0 ;  /* 0x0000000000007941 */ /* 0x008fea0003800200 */
.L_x_30:
[----:B------:R-:W-:Y:S02]  /*1b50*/  UIADD3 UR37, UPT, UPT, UR8, 0x1, URZ ;  /* 0x0000000108257890 */ /* 0x000fe4000fffe0ff */
[----:B------:R-:W-:Y:S02]  /*1b60*/  ULEA UR32, UR8, UR14, 0xc ;  /* 0x0000000e08207291 */ /* 0x000fe4000f8e60ff */
[----:B------:R-:W-:Y:S02]  /*1b70*/  UISETP.NE.AND UP0, UPT, UR37, 0x8, UPT ;  /* 0x000000082500788c */ /* 0x000fe4000bf05270 */
[----:B------:R-:W-:Y:S02]  /*1b80*/  USHF.L.U32 UR34, UR9, 0x5, URZ ;  /* 0x0000000509227899 */ /* 0x000fe400080006ff */
[----:B------:R-:W-:Y:S02]  /*1b90*/  USEL UR10, URZ, 0x1, UP0 ;  /* 0x00000001ff0a7887 */ /* 0x000fe40008000000 */
[----:B------:R-:W-:Y:S02]  /*1ba0*/  USEL UR37, UR37, URZ, UP0 ;  /* 0x000000ff25257287 */ /* 0x000fe40008000000 */
[----:B------:R-:W-:Y:S02]  /*1bb0*/  UIADD3 UR32, UPT, UPT, UR32, 0xf300, URZ ;  /* 0x0000f30020207890 */ /* 0x000fe4000fffe0ff */
[----:B------:R-:W-:Y:S01]  /*1bc0*/  ULEA UR6, UR37, UR14, 0x3 ;  /* 0x0000000e25067291 */ /* 0x000fe2000f8e18ff */
[----:B------:R-:W-:Y:S01]  /*1bd0*/  LOP3.LUT R0, R0, UR10, RZ, 0x3c, !PT ;  /* 0x0000000a00007c12 */ /* 0x000fe2000f8e3cff */
[----:B------:R-:W-:Y:S02]  /*1be0*/  UIADD3 UR10, UP1, UPT, UR28, 0x80, URZ ;  /* 0x000000801c0a7890 */ /* 0x000fe4000ff3e0ff */
[----:B------:R-:W-:Y:S01]  /*1bf0*/  UIADD3 UR42, UP0, UPT, UR28, 0x180, URZ ;  /* 0x000001801c2a7890 */ /* 0x000fe2000ff1e0ff */
[----:B-1----:R-:W-:Y:S01]  /*1c00*/  SHF.L.U32 R2, R0, 0x1f, RZ ;  /* 0x0000001f00027819 */ /* 0x002fe200000006ff */
[----:B------:R-:W-:Y:S02]  /*1c10*/  UIADD3.X UR11, UPT, UPT, URZ, UR29, URZ, UP1, !UPT ;  /* 0x0000001dff0b7290 */ /* 0x000fe40008ffe4ff */
[----:B------:R-:W-:Y:S01]  /*1c20*/  UIADD3.X UR43, UPT, UPT, URZ, UR29, URZ, UP0, !UPT ;  /* 0x0000001dff2b7290 */ /* 0x000fe200087fe4ff */
[----:B------:R4:W1:Y:S01]  /*1c30*/  SYNCS.PHASECHK.TRANS64.TRYWAIT P0, [UR6+0x40], R2 ;  /* 0x00004002ff0075a7 */ /* 0x0008620008001106 */
[----:B------:R-:W-:Y:S02]  /*1c40*/  UIMAD UR6, UR8, 0x1e00, UR4 ;  /* 0x00001e00080678a4 */ /* 0x000fe4000f8e0204 */
[----:B------:R-:W-:Y:S01]  /*1c50*/  UIADD3 UR9, UPT, UPT, UR9, 0x1, URZ ;  /* 0x0000000109097890 */ /* 0x000fe2000fffe0ff */
[----:B------:R-:W-:Y:S01]  /*1c60*/  UMOV UR40, 0x0 ;  /* 0x0000000000287882 */ /* 0x000fe20000000000 */
[----:B------:R-:W-:Y:S01]  /*1c70*/  UMOV UR41, 0x10000000 ;  /* 0x1000000000297882 */ /* 0x000fe20000000000 */
[----:B------:R-:W-:Y:S01]  /*1c80*/  UMOV UR20, UR36 ;  /* 0x0000002400147c82 */ /* 0x000fe20008000000 */
[----:B------:R3:W-:Y:S01]  /*1c90*/  UTMALDG.3D [UR32], [UR10], desc[UR40] ;  /* 0x000028200a0075b4 */ /* 0x0007e20008011000 */
[----:B------:R-:W-:Y:S02]  /*1ca0*/  ULEA UR6, UR6, UR14, 0x1 ;  /* 0x0000000e06067291 */ /* 0x000fe4000f8e08ff */
[----:B------:R-:W-:Y:S02]  /*1cb0*/  UISETP.NE.AND UP0, UPT, UR9, UR27, UPT ;  /* 0x0000001b0900728c */ /* 0x000fe4000bf05270 */
[----:B------:R-:W-:Y:S01]  /*1cc0*/  UIADD3 UR16, UPT, UPT, UR6, 0x17300, URZ ;  /* 0x0001730006107890 */ /* 0x000fe2000fffe0ff */
[----:B------:R-:W-:Y:S02]  /*1cd0*/  UMOV UR17, UR33 ;  /* 0x0000002100117c82 */ /* 0x000fe40008000000 */
[----:B------:R-:W-:Y:S01]  /*1ce0*/  UMOV UR6, 0x30000 ;  /* 0x0003000000067882 */ /* 0x000fe20000000000 */
[----:B------:R-:W-:Y:S01]  /*1cf0*/  UMOV UR18, UR34 ;  /* 0x0000002200127c82 */ /* 0x000fe20008000000 */
[----:B------:R-:W-:Y:S04]  /*1d00*/  UMOV UR8, UR37 ;  /* 0x0000002500087c82 */ /* 0x000fe80008000000 */
[----:B------:R4:W-:Y:S01]  /*1d10*/  UTMALDG.3D.MULTICAST [UR16], [UR42], UR6, desc[UR40] ;  /* 0x000028102a0073b4 */ /* 0x0009e20008011806 */
[----:B---3--:R-:W-:Y:S01]  /*1d20*/  UMOV UR32, UR27 ;  /* 0x0000001b00207c82 */ /* 0x008fe20008000000 */
[----:B----4-:R-:W-:Y:S05]  /*1d30*/  BRA.U UP0, `(.L_x_32) ;  /* 0xfffffffd00487547 */ /* 0x010fea000b83ffff */
.L_x_26:
[----:B------:R-:W-:Y:S01]  /*1d40*/  ULEA UR6, UR37, UR14, 0x3 ;  /* 0x0000000e25067291 */ /* 0x000fe2000f8e18ff */
[----:B-1----:R-:W-:Y:S01]  /*1d50*/  SHF.L.U32 R2, R0, 0x1f, RZ ;  /* 0x0000001f00027819 */ /* 0x002fe200000006ff */
[----:B------:R-:W-:Y:S01]  /*1d60*/  @!P1 SYNCS.ARRIVE.TRANS64.A1T0 RZ, [UR14+0xa8], RZ ;  /* 0x0000a8ffffff99a7 */ /* 0x000fe2000810000e */
[----:B------:R-:W-:-:S06]  /*1d70*/  UISETP.GT.AND UP0, UPT, UR26, UR25, UPT ;  /* 0x000000191a00728c */ /* 0x000fcc000bf04270 */
[----:B--2---:R1:W2:Y:S03]  /*1d80*/  SYNCS.PHASECHK.TRANS64.TRYWAIT P0, [UR6+0x40], R2 ;  /* 0x00004002ff0075a7 */ /* 0x0042a60008001106 */
[----:B------:R-:W-:Y:S05]  /*1d90*/  BRA.U !UP0, `(.L_x_33) ;  /* 0x0000000108bc7547 */ /* 0x000fea000b800000 */
[----:B------:R-:W-:Y:S01]  /*1da0*/  UIADD3 UR34, UPT, UPT, UR38, UR32, URZ ;  /* 0x0000002026227290 */ /* 0x000fe2000fffe0ff */
[----:B------:R-:W-:-:S11]  /*1db0*/  UMOV UR6, UR37 ;  /* 0x0000002500067c82 */ /* 0x000fd60008000000 */
.L_x_39:
[----:B--2---:R-:W-:Y:S01]  /*1dc0*/  @!P3 MOV R3, 0x4c00 ;  /* 0x00004c000003b802 */ /* 0x004fe20000000f00 */
[----:B----4-:R-:W-:Y:S01]  /*1dd0*/  ULEA UR9, UR6, UR14, 0x3 ;  /* 0x0000000e06097291 */ /* 0x010fe2000f8e18ff */
[----:B-12---:R-:W-:Y:S11]  /*1de0*/  @P0 BRA `(.L_x_34) ;  /* 0x00000000000c0947 */ /* 0x006ff60003800000 */
[----:B-1----:R-:W-:Y:S04]  /*1df0*/  SHF.L.U32 R2, R0, 0x1f, RZ ;  /* 0x0000001f00027819 */ /* 0x002fe800000006ff */
[----:B------:R-:W1:Y:S02]  /*1e00*/  SYNCS.PHASECHK.TRANS64.TRYWAIT P0, [UR9+0x40], R2 ;  /* 0x00004002ff0075a7 */ /* 0x000e640008001109 */
[----:B-1----:R-:W-:Y:S05]  /*1e10*/  @!P0 BRA `(.L_x_35) ;  /* 0x00000088000c8947 */ /* 0x002fea0003800000 */
.L_x_34:
[----:B------:R2:W-:Y:S01]  /*1e20*/  @!P3 SYNCS.ARRIVE.TRANS64 RZ, [UR9], R3 ;  /* 0x00000003ffffb9a7 */ /* 0x0005e20008000009 */
[----:B------:R-:W-:Y:S04]  /*1e30*/  ULOP3.LUT UR8, UR15, 0x2, URZ, 0xfc, !UPT ;  /* 0x000000020f087892 */ /* 0x000fe8000f8efcff */
[----:B------:R-:W-:Y:S09]  /*1e40*/  UISETP.NE.AND UP0, UPT, UR8, 0x2, UPT ;  /* 0x000000020800788c */ /* 0x000ff2000bf05270 */
[----:B------:R-:W-:Y:S05]  /*1e50*/  BRA.U UP0, `(.L_x_36) ;  /* 0x0000000100047547 */ /* 0x000fea000b800000 */
[----:B---3--:R-:W-:Y:S05]  /*1e60*/  BPT.TRAP 0x1 ;  /* 0x000000040000795c */ /* 0x008fea0000300000 */
.L_x_36:
[----:B------:R-:W-:Y:S04]  /*1e70*/  BSSY.RECONVERGENT B0, `(.L_x_37) ;  /* 0x0000003000007945 */ /* 0x000fe80003800200 */
[----:B------:R-:W-:Y:S05]  /*1e80*/  @P2 BRA `(.L_x_38) ;  /* 0x0000000000042947 */ /* 0x000fea0003800000 */
[----:B---3--:R-:W-:Y:S05]  /*1e90*/  BPT.TRAP 0x1 ;  /* 0x000000040000795c */ /* 0x008fea0000300000 */
.L_x_38:
[----:B---3--:R-:W-:Y:S05]  /*1ea0*/  BSYNC.RECONVERGENT B0 ;  /* 0x0000000000007941 */ /* 0x008fea0003800200 */
.L_x_37:
[----:B------:R-:W-:Y:S02]  /*1eb0*/  UIADD3 UR37, UPT, UPT, UR6, 0x1, URZ ;  /* 0x0000000106257890 */ /* 0x000fe4000fffe0ff */
[----:B------:R-:W-:Y:S02]  /*1ec0*/  UIADD3 UR44, UP1, UPT, UR28, 0x80, URZ ;  /* 0x000000801c2c7890 */ /* 0x000fe4000ff3e0ff */
[----:B------:R-:W-:Y:S02]  /*1ed0*/  UISETP.NE.AND UP0, UPT, UR37, 0x8, UPT ;  /* 0x000000082500788c */ /* 0x000fe4000bf05270 */
[----:B------:R-:W-:Y:S02]  /*1ee0*/  UIADD3.X UR45, UPT, UPT, URZ, UR29, URZ, UP1, !UPT ;  /* 0x0000001dff2d7290 */ /* 0x000fe40008ffe4ff */
[----:B------:R-:W-:Y:S02]  /*1ef0*/  USEL UR10, URZ, 0x1, UP0 ;  /* 0x00000001ff0a7887 */ /* 0x000fe40008000000 */
[----:B------:R-:W-:Y:S02]  /*1f00*/  USEL UR37, UR37, URZ, UP0 ;  /* 0x000000ff25257287 */ /* 0x000fe40008000000 */
[----:B------:R-:W-:Y:S02]  /*1f10*/  UIADD3 UR42, UP0, UPT, UR28, 0x180, URZ ;  /* 0x000001801c2a7890 */ /* 0x000fe4000ff1e0ff */
[----:B------:R-:W-:Y:S01]  /*1f20*/  ULEA UR8, UR37, UR14, 0x3 ;  /* 0x0000000e25087291 */ /* 0x000fe2000f8e18ff */
[----:B------:R-:W-:Y:S01]  /*1f30*/  LOP3.LUT R0, R0, UR10, RZ, 0x3c, !PT ;  /* 0x0000000a00007c12 */ /* 0x000fe2000f8e3cff */
[----:B------:R-:W-:Y:S02]  /*1f40*/  USHF.L.U32 UR10, UR32, 0x5, URZ ;  /* 0x00000005200a7899 */ /* 0x000fe400080006ff */
[----:B------:R-:W-:Y:S01]  /*1f50*/  UIMAD UR16, UR6, 0x3c00, UR5 ;  /* 0x00003c00061078a4 */ /* 0x000fe2000f8e0205 */
[----:B-1----:R-:W-:Y:S01]  /*1f60*/  SHF.L.U32 R2, R0, 0x1f, RZ ;  /* 0x0000001f00027819 */ /* 0x002fe200000006ff */
[----:B------:R-:W-:Y:S02]  /*1f70*/  UIADD3.X UR43, UPT, UPT, URZ, UR29, URZ, UP0, !UPT ;  /* 0x0000001dff2b7290 */ /* 0x000fe400087fe4ff */
[----:B------:R-:W-:Y:S01]  /*1f80*/  UIADD3 UR32, UPT, UPT, UR32, 0x1, URZ ;  /* 0x0000000120207890 */ /* 0x000fe2000fffe0ff */
[----:B------:R4:W1:Y:S01]  /*1f90*/  SYNCS.PHASECHK.TRANS64.TRYWAIT P0, [UR8+0x40], R2 ;  /* 0x00004002ff0075a7 */ /* 0x0008620008001108 */
[----:B------:R-:W-:Y:S01]  /*1fa0*/  ULEA UR8, UR6, UR14, 0xc ;  /* 0x0000000e06087291 */ /* 0x000fe2000f8e60ff */
[----:B------:R-:W-:Y:S01]  /*1fb0*/  UMOV UR40, 0x0 ;  /* 0x0000000000287882 */ /* 0x000fe20000000000 */
[----:B------:R-:W-:Y:S02]  /*1fc0*/  UMOV UR41, 0x10000000 ;  /* 0x1000000000297882 */ /* 0x000fe40000000000 */
[----:B------:R-:W-:Y:S01]  /*1fd0*/  UIADD3 UR8, UPT, UPT, UR8, 0xf300, URZ ;  /* 0x0000f30008087890 */ /* 0x000fe2000fffe0ff */
[----:B------:R-:W-:Y:S01]  /*1fe0*/  UMOV UR11, UR35 ;  /* 0x00000023000b7c82 */ /* 0x000fe20008000000 */
[----:B------:R-:W-:Y:S01]  /*1ff0*/  UMOV UR12, UR36 ;  /* 0x00000024000c7c82 */ /* 0x000fe20008000000 */
[----:B------:R-:W-:Y:S01]  /*2000*/  UMOV UR33, 0x30000 ;  /* 0x0003000000217882 */ /* 0x000fe20000000000 */
[----:B------:R-:W-:Y:S01]  /*2010*/  UMOV UR20, UR36 ;  /* 0x0000002400147c82 */ /* 0x000fe20008000000 */
[----:B------:R-:W-:Y:S01]  /*2020*/  UMOV UR17, UR9 ;  /* 0x0000000900117c82 */ /* 0x000fe20008000000 */
[----:B------:R-:W-:Y:S01]  /*2030*/  UMOV UR18, UR10 ;  /* 0x0000000a00127c82 */ /* 0x000fe20008000000 */
[----:B------:R-:W-:Y:S02]  /*2040*/  UISETP.NE.AND UP0, UPT, UR32, UR34, UPT ;  /* 0x000000222000728c */ /* 0x000fe4000bf05270 */
[----:B------:R4:W-:Y:S01]  /*2050*/  UTMALDG.3D [UR8], [UR44], desc[UR40] ;  /* 0x000028082c0075b4 */ /* 0x0009e20008011000 */
[----:B------:R-:W-:Y:S01]  /*2060*/  UMOV UR6, UR37 ;  /* 0x0000002500067c82 */ /* 0x000fe20008000000 */
[----:B------:R4:W-:Y:S05]  /*2070*/  UTMALDG.3D.MULTICAST [UR16], [UR42], UR33, desc[UR40] ;  /* 0x000028102a0073b4 */ /* 0x0009ea0008011821 */
[----:B------:R-:W-:Y:S05]  /*2080*/  BRA.U UP0, `(.L_x_39) ;  /* 0xfffffffd004c7547 */ /* 0x000fea000b83ffff */
.L_x_33:
[C---:B--2---:R-:W-:Y:S01]  /*2090*/  LEA R3, R9.reuse, UR14, 0x3 ;  /* 0x0000000e09037c11 */ /* 0x044fe2000f8e18ff */
[----:B------:R-:W-:Y:S01]  /*20a0*/  NOP ;  /* 0x0000000000007918 */ /* 0x000fe20000000000 */
[----:B-1--4-:R-:W-:Y:S02]  /*20b0*/  SHF.L.U32 R2, R12, 0x1f, RZ ;  /* 0x0000001f0c027819 */ /* 0x012fe400000006ff */
[----:B------:R-:W-:Y:S02]  /*20c0*/  LEA R4, R9, UR14, 0x4 ;  /* 0x0000000e09047c11 */ /* 0x000fe4000f8e20ff */
[----:B------:R-:W1:Y:S02]  /*20d0*/  SYNCS.PHASECHK.TRANS64.TRYWAIT P0, [R3+URZ+0xb0], R2 ;  /* 0x0000b002030075a7 */ /* 0x000e6400080011ff */
[----:B-1----:R-:W-:Y:S05]  /*20e0*/  @!P0 BRA `(.L_x_40) ;  /* 0x0000008400708947 */ /* 0x002fea0003800000 */
.L_x_131:
[----:B------:R-:W2:Y:S01]  /*20f0*/  LDS.128 R4, [R4+0x140] ;  /* 0x0001400004047984 */ /* 0x000ea20000000c00 */
[----:B------:R-:W-:Y:S01]  /*2100*/  UISETP.GE.AND UP0, UPT, UR13, 0x1, UPT ;  /* 0x000000010d00788c */ /* 0x000fe2000bf06270 */
[----:B------:R-:W-:Y:S01]  /*2110*/  @!PT LDS RZ, [RZ] ;  /* 0x00000000fffff984 */ /* 0x000fe20000000800 */
[----:B------:R-:W-:Y:S01]  /*2120*/  @!PT LDS RZ, [RZ] ;  /* 0x00000000fffff984 */ /* 0x000fe20000000800 */
[----:B------:R-:W-:Y:S01]  /*2130*/  @!PT LDS RZ, [RZ] ;  /* 0x00000000fffff984 */ /* 0x000fe20000000800 */
[----:B------:R-:W-:Y:S01]  /*2140*/  @!PT LDS RZ, [RZ] ;  /* 0x00000000fffff984 */ /* 0x000fe20000000800 */
[----:B------:R4:W-:Y:S06]  /*2150*/  MEMBAR.ALL.CTA ;  /* 0x0000000000007992 */ /* 0x0009ec0000008000 */
[----:B----4-:R-:W4:Y:S01]  /*2160*/  FENCE.VIEW.ASYNC.S ;  /* 0x00000000000073c6 */ /* 0x010f220000000000 */
[----:B--2---:R-:W-:-:S13]  /*2170*/  LOP3.LUT P0, RZ, R6, 0x1, RZ, 0xc0, !PT ;  /* 0x0000000106ff7812 */ /* 0x004fda000780c0ff */
[----:B----4-:R-:W-:Y:S01]  /*2180*/  VOTEU.ANY UP1, P0 ;  /* 0x0000000000ff7886 */ /* 0x010fe20000020100 */
[----:B------:R-:W-:-:S13]  /*2190*/  PLOP3.LUT P0, PT, PT, PT, UP1, 0x80, 0x8 ;  /* 0x000000000008781c */ /* 0x000fda0003f0f018 */
[----:B-1----:R-:W-:Y:S02]  /*21a0*/  @P0 LOP3.LUT R2, R5, 0xffff, RZ, 0xc0, !PT ;  /* 0x0000ffff05020812 */ /* 0x002fe400078ec0ff */
[----:B------:R-:W-:Y:S02]  /*21b0*/  @P0 MOV R8, R4 ;  /* 0x0000000400080202 */ /* 0x000fe40000000f00 */
[----:B------:R-:W-:Y:S01]  /*21c0*/  @P0 R2UR UR8, R2 ;  /* 0x00000000020802ca */ /* 0x000fe200000e0000 */
[----:B------:R-:W-:Y:S01]  /*21d0*/  VIADD R2, R3, 0xc0 ;  /* 0x000000c003027836 */ /* 0x000fe20000000000 */
[----:B------:R-:W-:Y:S02]  /*21e0*/  @P0 SHF.R.U32.HI R4, RZ, 0x10, R5 ;  /* 0x00000010ff040819 */ /* 0x000fe40000011605 */
[----:B------:R-:W-:Y:S02]  /*21f0*/  @P0 R2UR UR9, R8 ;  /* 0x00000000080902ca */ /* 0x000fe400000e0000 */
[----:B------:R-:W-:-:S02]  /*2200*/  PRMT R2, RZ, 0x654, R2 ;  /* 0x00000654ff027816 */ /* 0x000fc40000000002 */
[----:B------:R-:W-:Y:S02]  /*2210*/  @P0 R2UR UR6, R4 ;  /* 0x00000000040602ca */ /* 0x000fe400000e0000 */
[----:B------:R1:W-:Y:S03]  /*2220*/  SYNCS.ARRIVE.TRANS64.RED.A1T0 RZ, [R2+URZ], RZ ;  /* 0x000000ff02ff79a7 */ /* 0x0003e600081004ff */
[----:B------:R-:W-:-:S04]  /*2230*/  @UP1 UMOV UR30, UR8 ;  /* 0x00000008001e1c82 */ /* 0x000fc80008000000 */
[----:B------:R-:W-:-:S04]  /*2240*/  @UP1 UMOV UR31, UR9 ;  /* 0x00000009001f1c82 */ /* 0x000fc80008000000 */
[----:B------:R-:W-:Y:S01]  /*2250*/  @UP1 UMOV UR36, UR6 ;  /* 0x0000000600241c82 */ /* 0x000fe20008000000 */
[----:B------:R-:W-:Y:S05]  /*2260*/  BRA.U !UP0, `(.L_x_41) ;  /* 0x0000000108d47547 */ /* 0x000fea000b800000 */
[----:B------:R-:W3:Y:S01]  /*2270*/  LDCU.128 UR8, c[0x0][0xb10] ;  /* 0x00016200ff0877ac */ /* 0x000ee20008000c00 */
[----:B------:R-:W2:Y:S01]  /*2280*/  LDCU UR6, c[0x0][0xb20] ;  /* 0x00016400ff0677ac */ /* 0x000ea20008000800 */
[----:B------:R-:W4:Y:S01]  /*2290*/  LDCU UR12, c[0x0][0xb0c] ;  /* 0x00016180ff0c77ac */ /* 0x000f220008000800 */
[----:B------:R-:W1:Y:S01]  /*22a0*/  LDCU.64 UR16, c[0x0][0xb28] ;  /* 0x00016500ff1077ac */ /* 0x000e620008000a00 */
[----:B------:R-:W-:Y:S02]  /*22b0*/  UISETP.NE.AND UP3, UPT, UR13, 0x1, UPT ;  /* 0x000000010d00788c */ /* 0x000fe4000bf65270 */
[----:B---3--:R-:W-:Y:S02]  /*22c0*/  UIMAD.WIDE.U32 UR34, UR21, UR11, URZ ;  /* 0x0000000b152272a5 */ /* 0x008fe4000f8e00ff */
[----:B------:R-:W-:Y:S02]  /*22d0*/  UIMAD.WIDE.U32 UR18, UR22, UR8, URZ ;  /* 0x00000008161272a5 */ /* 0x000fe4000f8e00ff */
[----:B------:R-:W-:-:S02]  /*22e0*/  UIMAD.WIDE.U32 UR32, UR30, UR11, URZ ;  /* 0x0000000b1e2072a5 */ /* 0x000fc4000f8e00ff */
[----:B------:R-:W-:Y:S01]  /*22f0*/  UISETP.NE.AND UP0, UPT, UR10, 0x1, UPT ;  /* 0x000000010a00788c */ /* 0x000fe2000bf05270 */
[----:B------:R-:W-:Y:S02]  /*2300*/  UMOV UR11, UR35 ;  /* 0x00000023000b7c82 */ /* 0x000fe40008000000 */
[----:B------:R-:W-:Y:S01]  /*2310*/  UMOV UR18, UR19 ;  /* 0x0000001300127c82 */ /* 0x000fe20008000000 */
[----:B--2---:R-:W-:Y:S02]  /*2320*/  USHF.R.U32.HI UR11, URZ, UR6, UR11 ;  /* 0x00000006ff0b7299 */ /* 0x004fe4000801160b */
[----:B----4-:R-:W-:Y:S02]  /*2330*/  UISETP.NE.AND UP2, UPT, UR12, 0x1, UPT ;  /* 0x000000010c00788c */ /* 0x010fe4000bf45270 */
[----:B------:R-:W-:Y:S02]  /*2340*/  USHF.R.U32.HI UR18, URZ, UR9, UR18 ;  /* 0x00000009ff127299 */ /* 0x000fe40008011612 */
[----:B------:R-:W-:-:S02]  /*2350*/  USEL UR11, UR21, UR11, !UP0 ;  /* 0x0000000b150b7287 */ /* 0x000fc4000c000000 */
[----:B------:R-:W-:Y:S02]  /*2360*/  USEL UR18, UR22, UR18, !UP2 ;  /* 0x0000001216127287 */ /* 0x000fe4000d000000 */
[----:B-1----:R-:W-:Y:S02]  /*2370*/  UIMAD.WIDE.U32 UR40, UR11, UR16, URZ ;  /* 0x000000100b2872a5 */ /* 0x002fe4000f8e00ff */
[----:B------:R-:W-:Y:S02]  /*2380*/  UIMAD.WIDE.U32 UR34, UR31, UR8, URZ ;  /* 0x000000081f2272a5 */ /* 0x000fe4000f8e00ff */
[----:B------:R-:W-:Y:S01]  /*2390*/  UIMAD.WIDE.U32 UR42, UR18, UR16, URZ ;  /* 0x00000010122a72a5 */ /* 0x000fe2000f8e00ff */
[----:B------:R-:W-:Y:S02]  /*23a0*/  UMOV UR32, UR33 ;  /* 0x0000002100207c82 */ /* 0x000fe40008000000 */
[----:B------:R-:W-:Y:S01]  /*23b0*/  UMOV UR40, UR41 ;  /* 0x0000002900287c82 */ /* 0x000fe20008000000 */
[----:B------:R-:W-:-:S02]  /*23c0*/  USHF.R.U32.HI UR32, URZ, UR6, UR32 ;  /* 0x00000006ff207299 */ /* 0x000fc40008011620 */
[----:B------:R-:W-:Y:S01]  /*23d0*/  @UP3 USHF.R.U32.HI UR11, URZ, UR17, UR40 ;  /* 0x00000011ff0b3299 */ /* 0x000fe20008011628 */
[----:B------:R-:W-:Y:S01]  /*23e0*/  UMOV UR34, UR35 ;  /* 0x0000002300227c82 */ /* 0x000fe20008000000 */
[----:B------:R-:W-:Y:S01]  /*23f0*/  UMOV UR42, UR43 ;  /* 0x0000002b002a7c82 */ /* 0x000fe20008000000 */
[----:B------:R-:W-:Y:S02]  /*2400*/  USHF.R.U32.HI UR34, URZ, UR9, UR34 ;  /* 0x00000009ff227299 */ /* 0x000fe40008011622 */
[----:B------:R-:W-:Y:S02]  /*2410*/  USEL UR32, UR30, UR32, !UP0 ;  /* 0x000000201e207287 */ /* 0x000fe4000c000000 */
[----:B------:R-:W-:Y:S02]  /*2420*/  @UP3 USHF.R.U32.HI UR18, URZ, UR17, UR42 ;  /* 0x00000011ff123299 */ /* 0x000fe4000801162a */
[----:B------:R-:W-:Y:S02]  /*2430*/  UIMAD UR11, UR13, UR11, URZ ;  /* 0x0000000b0d0b72a4 */ /* 0x000fe4000f8e02ff */
[----:B------:R-:W-:-:S02]  /*2440*/  USEL UR34, UR31, UR34, !UP2 ;  /* 0x000000221f227287 */ /* 0x000fc4000d000000 */
[----:B------:R-:W-:Y:S02]  /*2450*/  UIMAD UR6, UR13, UR18, URZ ;  /* 0x000000120d0672a4 */ /* 0x000fe4000f8e02ff */
[----:B------:R-:W-:Y:S02]  /*2460*/  UISETP.GE.AND UP0, UPT, UR32, UR11, UPT ;  /* 0x0000000b2000728c */ /* 0x000fe4000bf06270 */
[----:B------:R-:W-:Y:S02]  /*2470*/  UIMAD.WIDE.U32 UR8, UR32, UR16, URZ ;  /* 0x00000010200872a5 */ /* 0x000fe4000f8e00ff */
[----:B------:R-:W-:Y:S02]  /*2480*/  UISETP.GE.OR UP0, UPT, UR34, UR6, UP0 ;  /* 0x000000062200728c */ /* 0x000fe40008706670 */
[----:B------:R-:W-:Y:S02]  /*2490*/  UIMAD.WIDE.U32 UR40, UR34, UR16, URZ ;  /* 0x00000010222872a5 */ /* 0x000fe4000f8e00ff */
[----:B------:R-:W-:Y:S01]  /*24a0*/  UIADD3 UR8, UPT, UPT, -UR32, URZ, URZ ;  /* 0x000000ff20087290 */ /* 0x000fe2000fffe1ff */
[----:B------:R-:W-:Y:S01]  /*24b0*/  UMOV UR6, UR9 ;  /* 0x0000000900067c82 */ /* 0x000fe20008000000 */
[----:B------:R-:W-:-:S02]  /*24c0*/  UIADD3 UR9, UPT, UPT, -UR34, URZ, URZ ;  /* 0x000000ff22097290 */ /* 0x000fc4000fffe1ff */
[----:B------:R-:W-:-:S03]  /*24d0*/  USHF.R.U32.HI UR6, URZ, UR17, UR6 ;  /* 0x00000011ff067299 */ /* 0x000fc60008011606 */
[----:B------:R-:W-:Y:S01]  /*24e0*/  @!UP0 UMOV UR40, UR41 ;  /* 0x0000002900288c82 */ /* 0x000fe20008000000 */
[----:B------:R-:W-:Y:S02]  /*24f0*/  UIMAD UR8, UR10, UR8, UR30 ;  /* 0x000000080a0872a4 */ /* 0x000fe4000f8e021e */
[----:B------:R-:W-:Y:S02]  /*2500*/  USEL UR6, UR32, UR6, !UP3 ;  /* 0x0000000620067287 */ /* 0x000fe4000d800000 */
[----:B------:R-:W-:Y:S02]  /*2510*/  @!UP0 USHF.R.U32.HI UR17, URZ, UR17, UR40 ;  /* 0x00000011ff118299 */ /* 0x000fe40008011628 */
[----:B------:R-:W-:Y:S02]  /*2520*/  UIADD3 UR11, UPT, UPT, -UR6, URZ, URZ ;  /* 0x000000ff060b7290 */ /* 0x000fe4000fffe1ff */
[----:B------:R-:W-:Y:S02]  /*2530*/  @!UP0 USEL UR17, UR34, UR17, !UP3 ;  /* 0x0000001122118287 */ /* 0x000fe4000d800000 */
[----:B------:R-:W-:-:S02]  /*2540*/  UIMAD UR11, UR13, UR11, UR32 ;  /* 0x0000000b0d0b72a4 */ /* 0x000fc4000f8e0220 */
[----:B------:R-:W-:Y:S02]  /*2550*/  @!UP0 UIADD3 UR6, UPT, UPT, UR6, -UR17, URZ ;  /* 0x8000001106068290 */ /* 0x000fe4000fffe0ff */
[----:B------:R-:W-:Y:S02]  /*2560*/  @!UP0 UIMAD UR11, UR11, UR18, UR17 ;  /* 0x000000120b0b82a4 */ /* 0x000fe4000f8e0211 */
[----:B------:R-:W-:Y:S02]  /*2570*/  @!UP0 UIMAD UR32, UR13, UR6, UR34 ;  /* 0x000000060d2082a4 */ /* 0x000fe4000f8e0222 */
[----:B------:R-:W-:Y:S02]  /*2580*/  UIMAD UR9, UR12, UR9, UR31 ;  /* 0x000000090c0972a4 */ /* 0x000fe4000f8e021f */
[----:B------:R-:W-:Y:S01]  /*2590*/  UIMAD UR30, UR32, UR10, UR8 ;  /* 0x0000000a201e72a4 */ /* 0x000fe2000f8e0208 */
[----:B------:R-:W-:Y:S02]  /*25a0*/  @!UP0 UMOV UR34, UR11 ;  /* 0x0000000b00228c82 */ /* 0x000fe40008000000 */
[----:B------:R-:W-:-:S12]  /*25b0*/  UIMAD UR31, UR34, UR12, UR9 ;  /* 0x0000000c221f72a4 */ /* 0x000fd8000f8e0209 */
.L_x_41:
[----:B------:R-:W2:Y:S02]  /*25c0*/  LDCU UR6, c[0x0][0xb30] ;  /* 0x00016600ff0677ac */ /* 0x000ea40008000800 */
[----:B--2---:R-:W-:-:S09]  /*25d0*/  UISETP.NE.AND UP0, UPT, UR6, 0x1, UPT ;  /* 0x000000010600788c */ /* 0x004fd2000bf05270 */
[----:B------:R-:W-:Y:S05]  /*25e0*/  BRA.U UP0, `(.L_x_42) ;  /* 0x0000000100447547 */ /* 0x000fea000b800000 */
[----:B------:R-:W2:Y:S01]  /*25f0*/  LDCU.128 UR8, c[0x0][0xb10] ;  /* 0x00016200ff0877ac */ /* 0x000ea20008000c00 */
[----:B------:R-:W4:Y:S01]  /*2600*/  LDCU UR12, c[0x0][0xb0c] ;  /* 0x00016180ff0c77ac */ /* 0x000f220008000800 */
[----:B------:R-:W1:Y:S01]  /*2610*/  LDCU UR6, c[0x0][0xb20] ;  /* 0x00016400ff0677ac */ /* 0x000e620008000800 */
[----:B--2---:R-:W-:Y:S02]  /*2620*/  UIMAD.WIDE.U32 UR18, UR31, UR8, URZ ;  /* 0x000000081f1272a5 */ /* 0x004fe4000f8e00ff */
[----:B------:R-:W-:Y:S02]  /*2630*/  UIMAD.WIDE.U32 UR16, UR30, UR11, URZ ;  /* 0x0000000b1e1072a5 */ /* 0x000fe4000f8e00ff */
[----:B----4-:R-:W-:Y:S02]  /*2640*/  UISETP.NE.AND UP2, UPT, UR12, 0x1, UPT ;  /* 0x000000010c00788c */ /* 0x010fe4000bf45270 */
[----:B------:R-:W-:Y:S01]  /*2650*/  UISETP.NE.AND UP0, UPT, UR10, 0x1, UPT ;  /* 0x000000010a00788c */ /* 0x000fe2000bf05270 */
[----:B------:R-:W-:-:S02]  /*2660*/  UMOV UR8, UR19 ;  /* 0x0000001300087c82 */ /* 0x000fc40008000000 */
[----:B------:R-:W-:Y:S01]  /*2670*/  UMOV UR16, UR17 ;  /* 0x0000001100107c82 */ /* 0x000fe20008000000 */
[----:B------:R-:W-:Y:S02]  /*2680*/  USHF.R.U32.HI UR8, URZ, UR9, UR8 ;  /* 0x00000009ff087299 */ /* 0x000fe40008011608 */
[----:B-1----:R-:W-:Y:S02]  /*2690*/  USHF.R.U32.HI UR6, URZ, UR6, UR16 ;  /* 0x00000006ff067299 */ /* 0x002fe40008011610 */
[----:B------:R-:W-:Y:S02]  /*26a0*/  USEL UR8, UR31, UR8, !UP2 ;  /* 0x000000081f087287 */ /* 0x000fe4000d000000 */
[----:B------:R-:W-:-:S04]  /*26b0*/  USEL UR6, UR30, UR6, !UP0 ;  /* 0x000000061e067287 */ /* 0x000fc8000c000000 */
[----:B------:R-:W-:Y:S02]  /*26c0*/  UIADD3 UR9, UPT, UPT, UR8, -UR6, URZ ;  /* 0x8000000608097290 */ /* 0x000fe4000fffe0ff */
[----:B------:R-:W-:Y:S02]  /*26d0*/  UIADD3 UR6, UPT, UPT, -UR8, UR6, URZ ;  /* 0x0000000608067290 */ /* 0x000fe4000fffe1ff */
[----:B------:R-:W-:Y:S02]  /*26e0*/  UIMAD UR30, UR9, UR10, UR30 ;  /* 0x0000000a091e72a4 */ /* 0x000fe4000f8e021e */
[----:B------:R-:W-:-:S12]  /*26f0*/  UIMAD UR31, UR6, UR12, UR31 ;  /* 0x0000000c061f72a4 */ /* 0x000fd8000f8e021f */
.L_x_42:
[----:B-1----:R-:W-:Y:S01]  /*2700*/  VIADD R2, R9, 0x1 ;  /* 0x0000000109027836 */ /* 0x002fe20000000000 */
[----:B------:R-:W-:Y:S01]  /*2710*/  PLOP3.LUT P1, PT, PT, PT, PT, 0x80, 0x8 ;  /* 0x000000000008781c */ /* 0x000fe20003f2f070 */
[----:B------:R-:W-:Y:S02]  /*2720*/  UIADD3 UR55, UPT, UPT, UR31, UR49, URZ ;  /* 0x000000311f377290 */ /* 0x000fe4000fffe0ff */
[----:B------:R-:W-:Y:S01]  /*2730*/  UIADD3 UR54, UPT, UPT, UR30, UR48, URZ ;  /* 0x000000301e367290 */ /* 0x000fe2000fffe0ff */
[----:B------:R-:W-:-:S04]  /*2740*/  ISETP.NE.AND P0, PT, R2, 0x2, PT ;  /* 0x000000020200780c */ /* 0x000fc80003f05270 */
[----:B------:R-:W-:Y:S02]  /*2750*/  SEL R3, RZ, 0x1, P0 ;  /* 0x00000001ff037807 */ /* 0x000fe40000000000 */
[----:B------:R-:W-:Y:S02]  /*2760*/  SEL R9, R2, RZ, P0 ;  /* 0x000000ff02097207 */ /* 0x000fe40000000000 */
[----:B------:R-:W-:Y:S01]  /*2770*/  LOP3.LUT R12, R12, R3, RZ, 0x3c, !PT ;  /* 0x000000030c0c7212 */ /* 0x000fe200078e3cff */
[----:B------:R-:W-:Y:S06]  /*2780*/  BRA.U UP1, `(.L_x_43) ;  /* 0xfffffff1015c7547 */ /* 0x000fec000b83ffff */
[----:B------:R-:W-:Y:S01]  /*2790*/  UIADD3 UR14, UPT, UPT, UR14, 0x40, URZ ;  /* 0x000000400e0e7890 */ /* 0x000fe2000fffe0ff */
[----:B------:R-:W-:-:S03]  /*27a0*/  SHF.L.U32 R2, R0, 0x1f, RZ ;  /* 0x0000001f00027819 */ /* 0x000fc600000006ff */
[----:B------:R-:W-:-:S09]  /*27b0*/  ULEA UR4, UR37, UR14, 0x3 ;  /* 0x0000000e25047291 */ /* 0x000fd2000f8e18ff */
[----:B------:R-:W1:Y:S02]  /*27c0*/  SYNCS.PHASECHK.TRANS64.TRYWAIT P0, [UR4], R2 ;  /* 0x00000002ff0075a7 */ /* 0x000e640008001104 */
[----:B-1----:R-:W-:Y:S05]  /*27d0*/  @!P0 BRA `(.L_x_44) ;  /* 0x0000007c00c88947 */ /* 0x002fea0003800000 */
.L_x_133:
[----:B------:R-:W-:-:S04]  /*27e0*/  UIADD3 UR5, UPT, UPT, UR37, 0x1, URZ ;  /* 0x0000000125057890 */ /* 0x000fc8000fffe0ff */
[----:B------:R-:W-:-:S04]  /*27f0*/  UISETP.NE.AND UP0, UPT, UR5, 0x8, UPT ;  /* 0x000000080500788c */ /* 0x000fc8000bf05270 */
[----:B------:R-:W-:Y:S02]  /*2800*/  USEL UR6, URZ, 0x1, UP0 ;  /* 0x00000001ff067887 */ /* 0x000fe40008000000 */
[----:B------:R-:W-:-:S04]  /*2810*/  USEL UR5, UR5, URZ, UP0 ;  /* 0x000000ff05057287 */ /* 0x000fc80008000000 */
[----:B------:R-:W-:Y:S01]  /*2820*/  ULEA UR4, UR5, UR14, 0x3 ;  /* 0x0000000e05047291 */ /* 0x000fe2000f8e18ff */
[----:B------:R-:W-:-:S04]  /*2830*/  LOP3.LUT R0, R0, UR6, RZ, 0x3c, !PT ;  /* 0x0000000600007c12 */ /* 0x000fc8000f8e3cff */
[----:B-1----:R-:W-:-:S04]  /*2840*/  SHF.L.U32 R2, R0, 0x1f, RZ ;  /* 0x0000001f00027819 */ /* 0x002fc800000006ff */
[----:B------:R-:W1:Y:S02]  /*2850*/  SYNCS.PHASECHK.TRANS64.TRYWAIT P0, [UR4], R2 ;  /* 0x00000002ff0075a7 */ /* 0x000e640008001104 */
[----:B-1----:R-:W-:Y:S05]  /*2860*/  @!P0 BRA `(.L_x_45) ;  /* 0x0000007c00bc8947 */ /* 0x002fea0003800000 */
.L_x_135:
        /* <DEDUP_REMOVED lines=9> */
.L_x_137:
        /* <DEDUP_REMOVED lines=9> */
.L_x_139:
        /* <DEDUP_REMOVED lines=9> */
.L_x_141:
        /* <DEDUP_REMOVED lines=9> */
.L_x_143:
        /* <DEDUP_REMOVED lines=9> */
.L_x_145:
[----:B------:R-:W-:-:S04]  /*2b40*/  UIADD3 UR5, UPT, UPT, UR5, 0x1, URZ ;  /* 0x0000000105057890 */ /* 0x000fc8000fffe0ff */
[----:B------:R-:W-:-:S04]  /*2b50*/  UISETP.NE.AND UP0, UPT, UR5, 0x8, UPT ;  /* 0x000000080500788c */ /* 0x000fc8000bf05270 */
[----:B------:R-:W-:Y:S02]  /*2b60*/  USEL UR4, URZ, 0x1, UP0 ;  /* 0x00000001ff047887 */ /* 0x000fe40008000000 */
[----:B------:R-:W-:-:S04]  /*2b70*/  USEL UR5, UR5, URZ, UP0 ;  /* 0x000000ff05057287 */ /* 0x000fc80008000000 */
[----:B------:R-:W-:Y:S01]  /*2b80*/  ULEA UR5, UR5, UR14, 0x3 ;  /* 0x0000000e05057291 */ /* 0x000fe2000f8e18ff */
[----:B-1----:R-:W-:-:S04]  /*2b90*/  LOP3.LUT R2, R0, UR4, RZ, 0x3c, !PT ;  /* 0x0000000400027c12 */ /* 0x002fc8000f8e3cff */
[----:B------:R-:W-:Y:S01]  /*2ba0*/  SHF.L.U32 R2, R2, 0x1f, RZ ;  /* 0x0000001f02027819 */ /* 0x000fe200000006ff */
[----:B------:R-:W-:-:S07]  /*2bb0*/  IMAD.U32 R0, RZ, RZ, UR5 ;  /* 0x00000005ff007e24 */ /* 0x000fce000f8e00ff */
.L_x_51:
[----:B-1----:R1:W2:Y:S02]  /*2bc0*/  SYNCS.PHASECHK.TRANS64.TRYWAIT P0, [R0+URZ], R2 ;  /* 0x00000002000075a7 */ /* 0x0022a400080011ff */
[----:B--2---:R-:W-:Y:S05]  /*2bd0*/  @!P0 NANOSLEEP.SYNCS 0x989680 ;  /* 0x009896800000895d */ /* 0x004fea0003900000 */
[----:B------:R-:W2:Y:S02]  /*2be0*/  @!P0 SYNCS.PHASECHK.TRANS64 P0, [R0+URZ], R2 ;  /* 0x00000002000085a7 */ /* 0x000ea400080010ff */
[----:B--23--:R-:W-:Y:S05]  /*2bf0*/  @P0 EXIT ;  /* 0x000000000000094d */ /* 0x00cfea0003800000 */
[----:B------:R-:W-:Y:S05]  /*2c00*/  BRA `(.L_x_51) ;  /* 0xfffffffc00ec7947 */ /* 0x000fea000383ffff */
.L_x_23:
[----:B------:R-:W-:-:S04]  /*2c10*/  UISETP.NE.AND UP0, UPT, UR7, URZ, UPT ;  /* 0x000000ff0700728c */ /* 0x000fc8000bf05270 */
[----:B------:R-:W-:-:S09]  /*2c20*/  UISETP.NE.OR UP0, UPT, UR5, 0x1, UP0 ;  /* 0x000000010500788c */ /* 0x000fd20008705670 */
[----:B------:R-:W-:Y:S05]  /*2c30*/  BRA.U UP0, `(.L_x_52) ;  /* 0x0000000500507547 */ /* 0x000fea000b800000 */
[----:B------:R-:W-:Y:S01]  /*2c40*/  HFMA2 R9, -RZ, RZ, 0, 0 ;  /* 0x00000000ff097431 */ /* 0x000fe200000001ff */
[----:B------:R-:W-:Y:S01]  /*2c50*/  ISETP.GE.U32.AND P2, PT, R14, 0x2, PT ;  /* 0x000000020e00780c */ /* 0x000fe20003f46070 */
[----:B------:R-:W-:Y:S01]  /*2c60*/  IMAD.MOV.U32 R10, RZ, RZ, 0x1 ;  /* 0x00000001ff0a7424 */ /* 0x000fe200078e00ff */
[----:B------:R-:W-:Y:S01]  /*2c70*/  MOV R4, RZ ;  /* 0x000000ff00047202 */ /* 0x000fe20000000f00 */
[----:B------:R-:W-:Y:S01]  /*2c80*/  IMAD.MOV.U32 R12, RZ, RZ, RZ ;  /* 0x000000ffff0c7224 */ /* 0x000fe200078e00ff */
[----:B------:R-:W-:Y:S01]  /*2c90*/  UMOV UR4, 0x400 ;  /* 0x0000040000047882 */ /* 0x000fe20000000000 */
[----:B------:R-:W-:Y:S01]  /*2ca0*/  IMAD.MOV.U32 R11, RZ, RZ, RZ ;  /* 0x000000ffff0b7224 */ /* 0x000fe200078e00ff */
[----:B------:R-:W-:Y:S01]  /*2cb0*/  ULEA UR7, UR7, UR4, 0x18 ;  /* 0x0000000407077291 */ /* 0x000fe2000f8ec0ff */
[----:B------:R-:W-:-:S11]  /*2cc0*/  UMOV UR6, URZ ;  /* 0x000000ff00067c82 */ /* 0x000fd60008000000 */
.L_x_56:
[----:B------:R-:W-:Y:S02]  /*2cd0*/  LEA R0, R4, UR7, 0x3 ;  /* 0x0000000704007c11 */ /* 0x000fe4000f8e18ff */
[----:B------:R-:W-:-:S03]  /*2ce0*/  SHF.L.U32 R2, R11, 0x1f, RZ ;  /* 0x0000001f0b027819 */ /* 0x000fc600000006ff */
[----:B------:R-:W-:Y:S01]  /*2cf0*/  VIADD R3, R0, 0x120 ;  /* 0x0000012000037836 */ /* 0x000fe20000000000 */
[----:B------:R-:W1:Y:S02]  /*2d00*/  SYNCS.PHASECHK.TRANS64.TRYWAIT P0, [R0+URZ+0x110], R2 ;  /* 0x00011002000075a7 */ /* 0x000e6400080011ff */
[----:B-1----:R-:W-:Y:S05]  /*2d10*/  @!P0 BRA `(.L_x_53) ;  /* 0x0000007c00208947 */ /* 0x002fea0003800000 */
.L_x_146:
[----:B------:R-:W-:Y:S01]  /*2d20*/  ULEA UR5, UR6, UR7, 0x3 ;  /* 0x0000000706057291 */ /* 0x000fe2000f8e18ff */
[----:B-1----:R-:W-:Y:S01]  /*2d30*/  PRMT R0, RZ, 0x654, R3 ;  /* 0x00000654ff007816 */ /* 0x002fe20000000003 */
[----:B------:R-:W-:Y:S01]  /*2d40*/  @!P2 IMAD.MOV.U32 R5, RZ, RZ, 0x10 ;  /* 0x00000010ff05a424 */ /* 0x000fe200078e00ff */
[----:B------:R-:W-:Y:S01]  /*2d50*/  SHF.L.U32 R2, R10, 0x1f, RZ ;  /* 0x0000001f0a027819 */ /* 0x000fe200000006ff */
[----:B------:R-:W-:Y:S01]  /*2d60*/  UIADD3 UR4, UPT, UPT, UR5, 0xb0, URZ ;  /* 0x000000b005047890 */ /* 0x000fe2000fffe0ff */
[----:B------:R1:W-:Y:S04]  /*2d70*/  SYNCS.ARRIVE.TRANS64.RED.A1T0 RZ, [R0+URZ], RZ ;  /* 0x000000ff00ff79a7 */ /* 0x0003e800081004ff */
[----:B------:R-:W2:Y:S01]  /*2d80*/  SYNCS.PHASECHK.TRANS64.TRYWAIT P0, [UR5+0xc0], R2 ;  /* 0x0000c002ff0075a7 */ /* 0x000ea20008001105 */
[----:B-1----:R-:W-:-:S05]  /*2d90*/  IMAD.U32 R0, RZ, RZ, UR4 ;  /* 0x00000004ff007e24 */ /* 0x002fca000f8e00ff */
[----:B------:R-:W-:Y:S01]  /*2da0*/  PRMT R0, R14, 0x654, R0 ;  /* 0x000006540e007816 */ /* 0x000fe20000000000 */
[----:B--2---:R-:W-:Y:S06]  /*2db0*/  @!P0 BRA `(.L_x_54) ;  /* 0x0000007c000c8947 */ /* 0x004fec0003800000 */
.L_x_148:
[----:B------:R-:W-:Y:S01]  /*2dc0*/  ULEA UR4, UR6, UR7, 0x4 ;  /* 0x0000000706047291 */ /* 0x000fe2000f8e20ff */
[----:B------:R-:W-:Y:S01]  /*2dd0*/  SEL R13, R0, R13, !P2 ;  /* 0x0000000d000d7207 */ /* 0x000fe20005000000 */
[----:B------:R-:W-:Y:S01]  /*2de0*/  UIADD3 UR5, UPT, UPT, UR5, 0xb0, URZ ;  /* 0x000000b005057890 */ /* 0x000fe2000fffe0ff */
[----:B------:R-:W-:Y:S01]  /*2df0*/  LEA R0, R9, UR7, 0x3 ;  /* 0x0000000709007c11 */ /* 0x000fe2000f8e18ff */
[----:B------:R-:W-:Y:S01]  /*2e00*/  UIADD3 UR4, UPT, UPT, UR4, 0x140, URZ ;  /* 0x0000014004047890 */ /* 0x000fe2000fffe0ff */
[----:B-1----:R-:W-:Y:S01]  /*2e10*/  SHF.L.U32 R2, R12, 0x1f, RZ ;  /* 0x0000001f0c027819 */ /* 0x002fe200000006ff */
[----:B------:R1:W-:Y:S01]  /*2e20*/  @!P2 SYNCS.ARRIVE.TRANS64.RED RZ, [R13+URZ], R5 ;  /* 0x000000050dffa9a7 */ /* 0x0003e200080004ff */
[----:B------:R-:W-:Y:S01]  /*2e30*/  UIADD3 UR6, UPT, UPT, UR6, 0x1, URZ ;  /* 0x0000000106067890 */ /* 0x000fe2000fffe0ff */
[----:B------:R-:W-:-:S03]  /*2e40*/  VIADD R8, R4, 0x1 ;  /* 0x0000000104087836 */ /* 0x000fc60000000000 */
[----:B------:R-:W-:Y:S02]  /*2e50*/  UISETP.NE.AND UP0, UPT, UR6, 0x2, UPT ;  /* 0x000000020600788c */ /* 0x000fe4000bf05270 */
[----:B------:R-:W-:Y:S06]  /*2e60*/  UGETNEXTWORKID.BROADCAST [UR4], [UR5] ;  /* 0x00000000040073ca */ /* 0x000fec0008000100 */
[----:B------:R-:W-:Y:S01]  /*2e70*/  USEL UR4, URZ, 0x1, UP0 ;  /* 0x00000001ff047887 */ /* 0x000fe20008000000 */
[----:B------:R-:W-:Y:S01]  /*2e80*/  ISETP.NE.AND P0, PT, R8, 0x2, PT ;  /* 0x000000020800780c */ /* 0x000fe20003f05270 */
[----:B------:R-:W-:Y:S01]  /*2e90*/  USEL UR6, UR6, URZ, UP0 ;  /* 0x000000ff06067287 */ /* 0x000fe20008000000 */
[----:B------:R-:W2:Y:S03]  /*2ea0*/  SYNCS.PHASECHK.TRANS64.TRYWAIT P1, [R0+URZ+0xb0], R2 ;  /* 0x0000b002000075a7 */ /* 0x000ea600080211ff */
[----:B------:R-:W-:Y:S01]  /*2eb0*/  LOP3.LUT R10, R10, UR4, RZ, 0x3c, !PT ;  /* 0x000000040a0a7c12 */ /* 0x000fe2000f8e3cff */
[----:B-12---:R-:W-:Y:S07]  /*2ec0*/  @!P1 BRA `(.L_x_55) ;  /* 0x0000007800e09947 */ /* 0x006fee0003800000 */
.L_x_149:
[----:B-1----:R-:W-:Y:S01]  /*2ed0*/  LEA R2, R9, UR7, 0x4 ;  /* 0x0000000709027c11 */ /* 0x002fe2000f8e20ff */
[----:B------:R-:W-:-:S04]  /*2ee0*/  VIADD R0, R0, 0xc0 ;  /* 0x000000c000007836 */ /* 0x000fc80000000000 */
[----:B------:R1:W2:Y:S01]  /*2ef0*/  LDS.128 R4, [R2+0x140] ;  /* 0x0001400002047984 */ /* 0x0002a20000000c00 */
[----:B------:R-:W-:Y:S01]  /*2f00*/  PRMT R0, RZ, 0x654, R0 ;  /* 0x00000654ff007816 */ /* 0x000fe20000000000 */
[----:B------:R-:W-:Y:S01]  /*2f10*/  @!PT LDS RZ, [RZ] ;  /* 0x00000000fffff984 */ /* 0x000fe20000000800 */
[----:B------:R-:W-:Y:S01]  /*2f20*/  @!PT LDS RZ, [RZ] ;  /* 0x00000000fffff984 */ /* 0x000fe20000000800 */
[----:B------:R-:W-:Y:S01]  /*2f30*/  @!PT LDS RZ, [RZ] ;  /* 0x00000000fffff984 */ /* 0x000fe20000000800 */
[----:B------:R-:W-:Y:S01]  /*2f40*/  @!PT LDS RZ, [RZ] ;  /* 0x00000000fffff984 */ /* 0x000fe20000000800 */
[----:B------:R3:W-:Y:S06]  /*2f50*/  MEMBAR.ALL.CTA ;  /* 0x0000000000007992 */ /* 0x0007ec0000008000 */
[----:B---3--:R-:W3:Y:S01]  /*2f60*/  FENCE.VIEW.ASYNC.S ;  /* 0x00000000000073c6 */ /* 0x008ee20000000000 */
[----:B-1----:R-:W-:-:S04]  /*2f70*/  SEL R2, RZ, 0x1, P0 ;  /* 0x00000001ff027807 */ /* 0x002fc80000000000 */
[----:B------:R-:W-:Y:S01]  /*2f80*/  LOP3.LUT R11, R11, R2, RZ, 0x3c, !PT ;  /* 0x000000020b0b7212 */ /* 0x000fe200078e3cff */
[----:B---3--:R1:W-:Y:S01]  /*2f90*/  SYNCS.ARRIVE.TRANS64.RED.A1T0 RZ, [R0+URZ], RZ ;  /* 0x000000ff00ff79a7 */ /* 0x0083e200081004ff */
[----:B--2---:R-:W-:Y:S02]  /*2fa0*/  LOP3.LUT P3, RZ, R6, 0x1, RZ, 0xc0, !PT ;  /* 0x0000000106ff7812 */ /* 0x004fe4000786c0ff */
[----:B------:R-:W-:Y:S01]  /*2fb0*/  SEL R4, R8, RZ, P0 ;  /* 0x000000ff08047207 */ /* 0x000fe20000000000 */
[----:B-1----:R-:W-:-:S05]  /*2fc0*/  VIADD R0, R9, 0x1 ;  /* 0x0000000109007836 */ /* 0x002fca0000000000 */
[----:B------:R-:W-:-:S04]  /*2fd0*/  ISETP.NE.AND P1, PT, R0, 0x2, PT ;  /* 0x000000020000780c */ /* 0x000fc80003f25270 */
[----:B------:R-:W-:Y:S02]  /*2fe0*/  SEL R3, RZ, 0x1, P1 ;  /* 0x00000001ff037807 */ /* 0x000fe40000800000 */
[----:B------:R-:W-:Y:S02]  /*2ff0*/  SEL R9, R0, RZ, P1 ;  /* 0x000000ff00097207 */ /* 0x000fe40000800000 */
[----:B------:R-:W-:Y:S01]  /*3000*/  LOP3.LUT R12, R12, R3, RZ, 0x3c, !PT ;  /* 0x000000030c0c7212 */ /* 0x000fe200078e3cff */
[----:B------:R-:W-:Y:S06]  /*3010*/  @P3 BRA `(.L_x_56) ;  /* 0xfffffffc002c3947 */ /* 0x000fec000383ffff */
[----:B------:R-:W-:Y:S01]  /*3020*/  ULEA UR5, UR6, UR7, 0x3 ;  /* 0x0000000706057291 */ /* 0x000fe2000f8e18ff */
[----:B------:R-:W-:-:S08]  /*3030*/  SHF.L.U32 R0, R10, 0x1f, RZ ;  /* 0x0000001f0a007819 */ /* 0x000fd000000006ff */
[----:B------:R-:W1:Y:S02]  /*3040*/  SYNCS.PHASECHK.TRANS64 P0, [UR5+0xc0], R0 ;  /* 0x0000c000ff0075a7 */ /* 0x000e640008001005 */
[----:B-1----:R-:W-:Y:S05]  /*3050*/  @P0 BRA `(.L_x_57) ;  /* 0x0000000000080947 */ /* 0x002fea0003800000 */
[----:B------:R-:W1:Y:S02]  /*3060*/  SYNCS.PHASECHK.TRANS64.TRYWAIT P0, [UR5+0xc0], R0 ;  /* 0x0000c000ff0075a7 */ /* 0x000e640008001105 */
[----:B-1----:R-:W-:Y:S05]  /*3070*/  @!P0 BRA `(.L_x_58) ;  /* 0x0000007800888947 */ /* 0x002fea0003800000 */
.L_x_57:
[----:B------:R-:W-:-:S04]  /*3080*/  UIADD3 UR4, UPT, UPT, UR6, 0x1, URZ ;  /* 0x0000000106047890 */ /* 0x000fc8000fffe0ff */
[----:B------:R-:W-:-:S04]  /*3090*/  UISETP.NE.AND UP0, UPT, UR4, 0x2, UPT ;  /* 0x000000020400788c */ /* 0x000fc8000bf05270 */
[----:B------:R-:W-:Y:S02]  /*30a0*/  USEL UR8, URZ, 0x1, UP0 ;  /* 0x00000001ff087887 */ /* 0x000fe40008000000 */
[----:B------:R-:W-:-:S04]  /*30b0*/  USEL UR4, UR4, URZ, UP0 ;  /* 0x000000ff04047287 */ /* 0x000fc80008000000 */
[----:B------:R-:W-:Y:S01]  /*30c0*/  ULEA UR4, UR4, UR7, 0x3 ;  /* 0x0000000704047291 */ /* 0x000fe2000f8e18ff */
[----:B-1----:R-:W-:-:S04]  /*30d0*/  LOP3.LUT R2, R10, UR8, RZ, 0x3c, !PT ;  /* 0x000000080a027c12 */ /* 0x002fc8000f8e3cff */
[----:B------:R-:W-:-:S04]  /*30e0*/  SHF.L.U32 R0, R2, 0x1f, RZ ;  /* 0x0000001f02007819 */ /* 0x000fc800000006ff */
[----:B------:R-:W1:Y:S02]  /*30f0*/  SYNCS.PHASECHK.TRANS64 P0, [UR4+0xc0], R0 ;  /* 0x0000c000ff0075a7 */ /* 0x000e640008001004 */
[----:B-1----:R-:W-:Y:S05]  /*3100*/  @P0 EXIT ;  /* 0x000000000000094d */ /* 0x002fea0003800000 */
[----:B------:R-:W-:Y:S02]  /*3110*/  SHF.L.U32 R2, R2, 0x1f, RZ ;  /* 0x0000001f02027819 */ /* 0x000fe400000006ff */
[----:B------:R-:W-:-:S07]  /*3120*/  MOV R0, UR4 ;  /* 0x0000000400007c02 */ /* 0x000fce0008000f00 */
.L_x_59:
[----:B-1----:R1:W2:Y:S02]  /*3130*/  SYNCS.PHASECHK.TRANS64.TRYWAIT P0, [R0+URZ+0xc0], R2 ;  /* 0x0000c002000075a7 */ /* 0x0022a400080011ff */
[----:B--2---:R-:W-:Y:S05]  /*3140*/  @!P0 NANOSLEEP.SYNCS 0x989680 ;  /* 0x009896800000895d */ /* 0x004fea0003900000 */
[----:B------:R-:W2:Y:S02]  /*3150*/  @!P0 SYNCS.PHASECHK.TRANS64 P0, [R0+URZ+0xc0], R2 ;  /* 0x0000c002000085a7 */ /* 0x000ea400080010ff */
[----:B--2---:R-:W-:Y:S05]  /*3160*/  @P0 EXIT ;  /* 0x000000000000094d */ /* 0x004fea0003800000 */
[----:B------:R-:W-:Y:S05]  /*3170*/  BRA `(.L_x_59) ;  /* 0xfffffffc00ec7947 */ /* 0x000fea000383ffff */
.L_x_52:
[----:B------:R-:W-:Y:S05]  /*3180*/  BRA.U UP5, `(.L_x_60) ;  /* 0x0000000d059c7547 */ /* 0x000fea000b800000 */
[----:B------:R-:W-:Y:S01]  /*3190*/  UMOV UR4, 0x40 ;  /* 0x0000004000047882 */ /* 0x000fe20000000000 */
[----:B------:R-:W-:Y:S01]  /*31a0*/  NOP ;  /* 0x0000000000007918 */ /* 0x000fe20000000000 */
[----:B------:R-:W-:Y:S01]  /*31b0*/  ULEA UR4, UR7, UR4, 0x18 ;  /* 0x0000000407047291 */ /* 0x000fe2000f8ec0ff */
[----:B------:R-:W-:Y:S02]  /*31c0*/  UMOV UR5, 0x400 ;  /* 0x0000040000057882 */ /* 0x000fe40000000000 */
[----:B------:R-:W-:-:S06]  /*31d0*/  ULEA UR7, UR7, UR5, 0x18 ;  /* 0x0000000507077291 */ /* 0x000fcc000f8ec0ff */
[----:B------:R-:W1:Y:S02]  /*31e0*/  LDS.U8 R0, [UR4+0x1c] ;  /* 0x00001c04ff007984 */ /* 0x000e640008000000 */
[----:B-1----:R-:W-:-:S13]  /*31f0*/  ISETP.NE.AND P0, PT, R0, RZ, PT ;  /* 0x000000ff0000720c */ /* 0x002fda0003f05270 */
[----:B------:R-:W-:Y:S05]  /*3200*/  @P0 BRA `(.L_x_61) ;  /* 0x0000000000580947 */ /* 0x000fea0003800000 */
[----:B------:R-:W-:-:S13]  /*3210*/  ELECT P0, URZ, PT ;  /* 0x0000000000ff782f */ /* 0x000fda0003800000 */
[----:B------:R-:W-:Y:S05]  /*3220*/  @!P0 BRA `(.L_x_62) ;  /* 0x0000000000608947 */ /* 0x000fea0003800000 */
[----:B------:R-:W-:Y:S01]  /*3230*/  UMOV UR5, 0x10 ;  /* 0x0000001000057882 */ /* 0x000fe20000000000 */
[----:B------:R-:W-:Y:S01]  /*3240*/  HFMA2 R2, -RZ, RZ, 0, 5.9604644775390625e-08 ;  /* 0x00000001ff027431 */ /* 0x000fe200000001ff */
[----:B------:R-:W-:-:S03]  /*3250*/  MOV R3, 0xffff ;  /* 0x0000ffff00037802 */ /* 0x000fc60000000f00 */
[----:B------:R-:W-:Y:S04]  /*3260*/  DEPBAR.LE SB1, 0x36 ;  /* 0x00009d800000791a */ /* 0x000fe80000000000 */
[----:B------:R-:W1:Y:S02]  /*3270*/  UTCATOMSWS.FIND_AND_SET.ALIGN UP0, UR5, UR5 ;  /* 0x00000005000575e3 */ /* 0x000e640008000800 */
[----:B-1----:R-:W-:Y:S01]  /*3280*/  MOV R0, UR5 ;  /* 0x0000000500007c02 */ /* 0x002fe20008000f00 */
[----:B------:R-:W-:Y:S06]  /*3290*/  BRA.U UP0, `(.L_x_63) ;  /* 0x0000000100187547 */ /* 0x000fec000b800000 */
.L_x_64:
[----:B------:R-:W-:Y:S05]  /*32a0*/  NANOSLEEP 0x64 ;  /* 0x000000640000795d */ /* 0x000fea0003800000 */
[----:B------:R-:W-:-:S05]  /*32b0*/  UMOV UR5, 0x10 ;  /* 0x0000001000057882 */ /* 0x000fca0000000000 */
[----:B------:R-:W-:Y:S04]  /*32c0*/  DEPBAR.LE SB1, 0x36 ;  /* 0x00009d800000791a */ /* 0x000fe80000000000 */
[----:B------:R-:W1:Y:S02]  /*32d0*/  UTCATOMSWS.FIND_AND_SET.ALIGN UP0, UR5, UR5 ;  /* 0x00000005000575e3 */ /* 0x000e640008000800 */
[----:B-1----:R-:W-:Y:S01]  /*32e0*/  MOV R0, UR5 ;  /* 0x0000000500007c02 */ /* 0x002fe20008000f00 */
[----:B------:R-:W-:Y:S05]  /*32f0*/  BRA.U !UP0, `(.L_x_64) ;  /* 0xfffffffd08e87547 */ /* 0x000fea000b83ffff */
.L_x_63:
[-C--:B------:R-:W-:Y:S02]  /*3300*/  SHF.L.U32 R3, R3, R0.reuse, RZ ;  /* 0x0000000003037219 */ /* 0x080fe400000006ff */
[----:B------:R-:W-:Y:S01]  /*3310*/  SHF.L.U32 R2, R2, R0, RZ ;  /* 0x0000000002027219 */ /* 0x000fe200000006ff */
[----:B------:R-:W-:Y:S02]  /*3320*/  IMAD.SHL.U32 R0, R0, 0x20, RZ ;  /* 0x0000002000007824 */ /* 0x000fe400078e00ff */
[----:B------:R1:W-:Y:S04]  /*3330*/  ATOMS.OR RZ, [UR4+0x14], R3 ;  /* 0x00001403ffff798c */ /* 0x0003e8000b000004 */
[----:B------:R1:W-:Y:S04]  /*3340*/  ATOMS.OR RZ, [UR4+0x18], R2 ;  /* 0x00001802ffff798c */ /* 0x0003e8000b000004 */
[----:B------:R1:W-:Y:S01]  /*3350*/  STS [UR7+0x160], R0 ;  /* 0x00016000ff007988 */ /* 0x0003e20008000807 */
[----:B------:R-:W-:Y:S05]  /*3360*/  BRA `(.L_x_62) ;  /* 0x0000000000107947 */ /* 0x000fea0003800000 */
.L_x_61:
[----:B------:R-:W-:Y:S02]  /*3370*/  MOV R0, 0xffffffff ;  /* 0xffffffff00007802 */ /* 0x000fe40000000f00 */
[----:B------:R-:W-:-:S03]  /*3380*/  MOV R2, 0x33b0 ;  /* 0x000033b000027802 */ /* 0x000fc60000000f00 */
[----:B------:R1:W-:Y:S04]  /*3390*/  STS [UR7+0x160], R0 ;  /* 0x00016000ff007988 */ /* 0x0003e80008000807 */
[----:B-1---5:R-:W-:Y:S05]  /*33a0*/  CALL.REL.NOINC `($__internal_1_$__cuda_sm10x_tcgen05_guardrail_trap_phase_invalid_during_alloc) ;  /* 0x0000007c00207944 */ /* 0x022fea0003c00000 */
.L_x_62:
[----:B------:R-:W-:Y:S05]  /*33b0*/  WARPSYNC.ALL ;  /* 0x0000000000007948 */ /* 0x000fea0003800000 */
[----:B------:R-:W2:Y:S01]  /*33c0*/  S2UR UR9, SR_CgaCtaId ;  /* 0x00000000000979c3 */ /* 0x000ea20000008800 */
[----:B------:R-:W-:Y:S01]  /*33d0*/  UMOV UR4, 0x400 ;  /* 0x0000040000047882 */ /* 0x000fe20000000000 */
[----:B------:R-:W-:-:S06]  /*33e0*/  NOP ;  /* 0x0000000000007918 */ /* 0x000fcc0000000000 */
[----:B------:R-:W-:Y:S06]  /*33f0*/  BAR.ARV 0x6, 0xa0 ;  /* 0x0182800000007b1d */ /* 0x000fec0000002000 */
[----:B------:R-:W3:Y:S01]  /*3400*/  LDCU UR6, c[0x0][0x38c] ;  /* 0x00007180ff0677ac */ /* 0x000ee20008000800 */
[----:B-1----:R-:W-:Y:S01]  /*3410*/  LOP3.LUT R0, R4, 0xffff, RZ, 0xc0, !PT ;  /* 0x0000ffff04007812 */ /* 0x002fe200078ec0ff */
[----:B------:R-:W-:Y:S02]  /*3420*/  HFMA2 R12, -RZ, RZ, 0, 0 ;  /* 0x00000000ff0c7431 */ /* 0x000fe400000001ff */
[----:B------:R-:W-:Y:S01]  /*3430*/  IMAD.MOV.U32 R7, RZ, RZ, 0x1 ;  /* 0x00000001ff077424 */ /* 0x000fe200078e00ff */
[----:B------:R-:W1:Y:S01]  /*3440*/  LDCU UR5, c[0x0][0x38c] ;  /* 0x00007180ff0577ac */ /* 0x000e620008000800 */
[----:B------:R-:W-:Y:S01]  /*3450*/  R2UR UR10, R0 ;  /* 0x00000000000a72ca */ /* 0x000fe200000e0000 */
[----:B------:R-:W-:Y:S01]  /*3460*/  IMAD.MOV.U32 R0, RZ, RZ, RZ ;  /* 0x000000ffff007224 */ /* 0x000fe200078e00ff */
[----:B------:R-:W-:Y:S01]  /*3470*/  UMOV UR13, URZ ;  /* 0x000000ff000d7c82 */ /* 0x000fe20008000000 */
[----:B------:R-:W-:Y:S01]  /*3480*/  UMOV UR12, URZ ;  /* 0x000000ff000c7c82 */ /* 0x000fe20008000000 */
[----:B--2---:R-:W-:Y:S01]  /*3490*/  ULEA UR9, UR9, UR4, 0x18 ;  /* 0x0000000409097291 */ /* 0x004fe2000f8ec0ff */
[----:B------:R-:W-:Y:S01]  /*34a0*/  UMOV UR24, 0x0 ;  /* 0x0000000000187882 */ /* 0x000fe20000000000 */
[----:B------:R-:W-:-:S02]  /*34b0*/  UMOV UR25, 0x43c0010 ;  /* 0x043c001000197882 */ /* 0x000fc40000000000 */
[----:B------:R-:W-:Y:S02]  /*34c0*/  UIADD3 UR11, UPT, UPT, UR9, 0xf300, URZ ;  /* 0x0000f300090b7890 */ /* 0x000fe4000fffe0ff */
[----:B------:R-:W-:Y:S02]  /*34d0*/  UIADD3 UR4, UPT, UPT, UR9, 0x17300, URZ ;  /* 0x0001730009047890 */ /* 0x000fe4000fffe0ff */
[----:B---3--:R-:W-:Y:S01]  /*34e0*/  UIADD3 UR6, UPT, UPT, UR6, 0x1f, URZ ;  /* 0x0000001f06067890 */ /* 0x008fe2000fffe0ff */
[----:B------:R-:W2:Y:S01]  /*34f0*/  LDS R2, [UR9+0x160] ;  /* 0x00016009ff027984 */ /* 0x000ea20008000800 */
[----:B------:R-:W-:Y:S02]  /*3500*/  USHF.R.U32.HI UR11, URZ, 0x4, UR11 ;  /* 0x00000004ff0b7899 */ /* 0x000fe4000801160b */
[----:B------:R-:W-:Y:S02]  /*3510*/  USHF.R.S32.HI UR8, URZ, 0x1f, UR6 ;  /* 0x0000001fff087899 */ /* 0x000fe40008011406 */
[----:B------:R-:W-:-:S02]  /*3520*/  USHF.R.U32.HI UR4, URZ, 0x4, UR4 ;  /* 0x00000004ff047899 */ /* 0x000fc40008011604 */
[----:B------:R-:W-:Y:S02]  /*3530*/  ULEA.HI UR8, UR8, UR6, URZ, 0x5 ;  /* 0x0000000608087291 */ /* 0x000fe4000f8f28ff */
[----:B------:R-:W-:Y:S02]  /*3540*/  ULOP3.LUT UR11, UR11, 0x3fff, URZ, 0xc0, !UPT ;  /* 0x00003fff0b0b7892 */ /* 0x000fe4000f8ec0ff */
[----:B------:R-:W-:Y:S02]  /*3550*/  USHF.R.S32.HI UR8, URZ, 0x5, UR8 ;  /* 0x00000005ff087899 */ /* 0x000fe40008011408 */
[----:B------:R-:W-:Y:S02]  /*3560*/  ULOP3.LUT UR4, UR4, 0x3fff, URZ, 0xc0, !UPT ;  /* 0x00003fff04047892 */ /* 0x000fe4000f8ec0ff */
[----:B------:R-:W-:Y:S02]  /*3570*/  UISETP.LT.AND UP0, UPT, UR8, 0x1, UPT ;  /* 0x000000010800788c */ /* 0x000fe4000bf01270 */
[----:B------:R-:W-:-:S02]  /*3580*/  ULOP3.LUT UR11, UR11, 0x10000, URZ, 0xfc, !UPT ;  /* 0x000100000b0b7892 */ /* 0x000fc4000f8efcff */
[----:B------:R-:W-:Y:S02]  /*3590*/  USEL UR17, UR8, 0x1, !UP0 ;  /* 0x0000000108117887 */ /* 0x000fe4000c000000 */
[----:B------:R-:W-:Y:S02]  /*35a0*/  ULOP3.LUT UR4, UR4, 0x10000, URZ, 0xfc, !UPT ;  /* 0x0001000004047892 */ /* 0x000fe4000f8efcff */
[----:B------:R-:W-:Y:S02]  /*35b0*/  UIADD3 UR17, UPT, UPT, -UR17, URZ, URZ ;  /* 0x000000ff11117290 */ /* 0x000fe4000fffe1ff */
[----:B-1----:R-:W-:Y:S01]  /*35c0*/  UISETP.GE.AND UP4, UPT, UR5, 0x1, UPT ;  /* 0x000000010500788c */ /* 0x002fe2000bf86270 */
[----:B------:R-:W-:Y:S01]  /*35d0*/  UMOV UR20, 0x0 ;  /* 0x0000000000147882 */ /* 0x000fe20000000000 */
[----:B------:R-:W-:Y:S01]  /*35e0*/  UMOV UR21, 0x43c0010 ;  /* 0x043c001000157882 */ /* 0x000fe20000000000 */
[----:B--2---:R-:W-:Y:S01]  /*35f0*/  R2UR UR14, R2 ;  /* 0x00000000020e72ca */ /* 0x004fe200000e0000 */
[----:B------:R-:W-:-:S14]  /*3600*/  IMAD.MOV.U32 R2, RZ, RZ, RZ ;  /* 0x000000ffff027224 */ /* 0x000fdc00078e00ff */
.L_x_71:
[----:B------:R-:W-:Y:S02]  /*3610*/  LEA R3, R2, UR9, 0x3 ;  /* 0x0000000902037c11 */ /* 0x000fe4000f8e18ff */
[----:B------:R-:W-:Y:S02]  /*3620*/  SHF.L.U32 R4, R12, 0x1f, RZ ;  /* 0x0000001f0c047819 */ /* 0x000fe400000006ff */
[----:B------:R-:W-:Y:S01]  /*3630*/  PLOP3.LUT P0, PT, PT, PT, UP4, 0x80, 0x8 ;  /* 0x000000000008781c */ /* 0x000fe20003f0f048 */
[----:B------:R-:W-:Y:S01]  /*3640*/  VIADD R5, R3, 0xc0 ;  /* 0x000000c003057836 */ /* 0x000fe20000000000 */
[----:B-1----:R-:W1:Y:S02]  /*3650*/  SYNCS.PHASECHK.TRANS64.TRYWAIT P1, [R3+URZ+0xb0], R4 ;  /* 0x0000b004030075a7 */ /* 0x002e6400080211ff */
[----:B-1----:R-:W-:Y:S09]  /*3660*/  @!P1 BRA `(.L_x_65) ;  /* 0x0000007400249947 */ /* 0x002ff20003800000 */
.L_x_151:
[----:B------:R-:W-:Y:S01]  /*3670*/  LEA R6, R2, UR9, 0x4 ;  /* 0x0000000902067c11 */ /* 0x000fe2000f8e20ff */
[----:B------:R-:W-:Y:S01]  /*3680*/  @UP4 ULEA UR5, UR12, UR9, 0x3 ;  /* 0x000000090c054291 */ /* 0x000fe2000f8e18ff */
[----:B------:R-:W-:Y:S01]  /*3690*/  PLOP3.LUT P1, PT, PT, PT, PT, 0x80, 0x8 ;  /* 0x000000000008781c */ /* 0x000fe20003f2f070 */
[----:B------:R-:W-:Y:S01]  /*36a0*/  ULEA UR15, UR13, UR9, 0x3 ;  /* 0x000000090d0f7291 */ /* 0x000fe2000f8e18ff */
[----:B------:R-:W-:Y:S01]  /*36b0*/  PRMT R5, RZ, 0x654, R5 ;  /* 0x00000654ff057816 */ /* 0x000fe20000000005 */
[----:B------:R2:W3:Y:S01]  /*36c0*/  LDS.128 R8, [R6+0x140] ;  /* 0x0001400006087984 */ /* 0x0004e20000000c00 */
[----:B-1----:R-:W-:Y:S01]  /*36d0*/  @P0 SHF.L.U32 R4, R0, 0x1f, RZ ;  /* 0x0000001f00040819 */ /* 0x002fe200000006ff */
[----:B------:R-:W-:Y:S01]  /*36e0*/  ULEA.HI UR16, UR13, UR13, URZ, 0x1 ;  /* 0x0000000d0d107291 */ /* 0x000fe2000f8f08ff */
[----:B------:R-:W-:Y:S01]  /*36f0*/  SHF.L.U32 R3, R7, 0x1f, RZ ;  /* 0x0000001f07037819 */ /* 0x000fe200000006ff */
[----:B------:R-:W-:Y:S01]  /*3700*/  @!PT LDS RZ, [RZ] ;  /* 0x00000000fffff984 */ /* 0x000fe20000000800 */
[----:B------:R-:W-:Y:S01]  /*3710*/  @!PT LDS RZ, [RZ] ;  /* 0x00000000fffff984 */ /* 0x000fe20000000800 */
[----:B------:R-:W-:Y:S01]  /*3720*/  @!PT LDS RZ, [RZ] ;  /* 0x00000000fffff984 */ /* 0x000fe20000000800 */
[----:B------:R-:W-:Y:S01]  /*3730*/  @!PT LDS RZ, [RZ] ;  /* 0x00000000fffff984 */ /* 0x000fe20000000800 */
[----:B------:R1:W-:Y:S06]  /*3740*/  MEMBAR.ALL.CTA ;  /* 0x0000000000007992 */ /* 0x0003ec0000008000 */
[----:B-1----:R-:W1:Y:S02]  /*3750*/  FENCE.VIEW.ASYNC.S ;  /* 0x00000000000073c6 */ /* 0x002e640000000000 */
[----:B-1----:R2:W-:Y:S01]  /*3760*/  SYNCS.ARRIVE.TRANS64.RED.A1T0 RZ, [R5+URZ], RZ ;  /* 0x000000ff05ff79a7 */ /* 0x0025e200081004ff */
[----:B------:R2:W1:Y:S01]  /*3770*/  @P0 SYNCS.PHASECHK.TRANS64.TRYWAIT P1, [UR5], R4 ;  /* 0x00000004ff0005a7 */ /* 0x0004620008021105 */
[----:B------:R-:W-:-:S02]  /*3780*/  ULOP3.LUT UR5, UR16, 0xffe, URZ, 0xc0, !UPT ;  /* 0x00000ffe10057892 */ /* 0x000fc4000f8ec0ff */
[----:B------:R-:W-:Y:S02]  /*3790*/  USHF.R.U32.HI UR16, URZ, 0x1, UR16 ;  /* 0x00000001ff107899 */ /* 0x000fe40008011610 */
[----:B------:R-:W-:Y:S02]  /*37a0*/  UIADD3 UR5, UPT, UPT, -UR5, UR13, URZ ;  /* 0x0000000d05057290 */ /* 0x000fe4000fffe1ff */
[----:B------:R-:W-:-:S04]  /*37b0*/  UIMAD UR16, UR16, 0xf0, UR14 ;  /* 0x000000f0101078a4 */ /* 0x000fc8000f8e020e */
[----:B------:R-:W-:Y:S01]  /*37c0*/  ULEA UR16, UR5, UR16, 0x14 ;  /* 0x0000001005107291 */ /* 0x000fe2000f8ea0ff */
[----:B------:R-:W4:Y:S02]  /*37d0*/  SYNCS.PHASECHK.TRANS64.TRYWAIT P0, [UR15+0xf0], R3 ;  /* 0x0000f003ff0075a7 */ /* 0x000f24000800110f */
[----:B-1234-:R-:W-:Y:S09]  /*37e0*/  @!P0 BRA `(.L_x_66) ;  /* 0x0000007000d88947 */ /* 0x01eff20003800000 */
.L_x_153:
[----:B-1----:R-:W-:Y:S01]  /*37f0*/  IADD3 R4, PT, PT, R2, 0x1, RZ ;  /* 0x0000000102047810 */ /* 0x002fe20007ffe0ff */
[----:B------:R-:W-:Y:S06]  /*3800*/  BRA.U !UP4, `(.L_x_67) ;  /* 0x000000010c987547 */ /* 0x000fec000b800000 */
[----:B------:R-:W-:Y:S01]  /*3810*/  UPLOP3.LUT UP2, UPT, UPT, UPT, UPT, 0x40, 0x4 ;  /* 0x000000000004789c */ /* 0x000fe20003f4e870 */
[----:B------:R-:W-:Y:S01]  /*3820*/  UMOV UR19, UR17 ;  /* 0x0000001100137c82 */ /* 0x000fe20008000000 */
[----:B------:R-:W-:Y:S01]  /*3830*/  UMOV UR18, UR8 ;  /* 0x0000000800127c82 */ /* 0x000fe20008000000 */
[----:B------:R-:W-:-:S08]  /*3840*/  UMOV UR5, UR12 ;  /* 0x0000000c00057c82 */ /* 0x000fd00008000000 */
.L_x_70:
[----:B------:R-:W-:Y:S02]  /*3850*/  UIADD3 UR19, UPT, UPT, UR19, 0x1, URZ ;  /* 0x0000000113137890 */ /* 0x000fe4000fffe0ff */
[----:B-1----:R-:W-:Y:S02]  /*3860*/  ULEA UR7, UR5, UR9, 0x3 ;  /* 0x0000000905077291 */ /* 0x002fe4000f8e18ff */
[----:B------:R-:W-:Y:S01]  /*3870*/  UISETP.NE.AND UP3, UPT, UR19, URZ, UPT ;  /* 0x000000ff1300728c */ /* 0x000fe2000bf65270 */
[----:B--2---:R-:W-:Y:S10]  /*3880*/  @P1 BRA `(.L_x_68) ;  /* 0x00000000000c1947 */ /* 0x004ff40003800000 */
[----:B------:R-:W-:Y:S04]  /*3890*/  SHF.L.U32 R2, R0, 0x1f, RZ ;  /* 0x0000001f00027819 */ /* 0x000fe800000006ff */
[----:B------:R-:W1:Y:S02]  /*38a0*/  SYNCS.PHASECHK.TRANS64.TRYWAIT P0, [UR7], R2 ;  /* 0x00000002ff0075a7 */ /* 0x000e640008001107 */
[----:B-1----:R-:W-:Y:S05]  /*38b0*/  @!P0 BRA `(.L_x_69) ;  /* 0x0000007000bc8947 */ /* 0x002fea0003800000 */
.L_x_68:
[----:B------:R-:W-:Y:S01]  /*38c0*/  UISETP.NE.AND UP0, UPT, UR18, 0x1, UPT ;  /* 0x000000011200788c */ /* 0x000fe2000bf05270 */
[----:B------:R-:W-:Y:S01]  /*38d0*/  PLOP3.LUT P1, PT, PT, PT, PT, 0x80, 0x8 ;  /* 0x000000000008781c */ /* 0x000fe20003f2f070 */
[----:B------:R-:W-:Y:S02]  /*38e0*/  UIADD3 UR12, UPT, UPT, UR5, 0x1, URZ ;  /* 0x00000001050c7890 */ /* 0x000fe4000fffe0ff */
[----:B------:R-:W-:Y:S02]  /*38f0*/  ULEA UR26, UR5, UR11, 0x8 ;  /* 0x0000000b051a7291 */ /* 0x000fe4000f8e40ff */
[----:B------:R-:W-:Y:S01]  /*3900*/  UISETP.NE.AND UP1, UPT, UR12, 0x8, UPT ;  /* 0x000000080c00788c */ /* 0x000fe2000bf25270 */
[----:B------:R-:W-:Y:S01]  /*3910*/  PLOP3.LUT P0, PT, PT, PT, UP0, 0x80, 0x8 ;  /* 0x000000000008781c */ /* 0x000fe20003f0f008 */
[----:B------:R-:W-:Y:S02]  /*3920*/  UIADD3 UR28, UPT, UPT, UR26, 0x2, URZ ;  /* 0x000000021a1c7890 */ /* 0x000fe4000fffe0ff */
[----:B------:R-:W-:Y:S02]  /*3930*/  USEL UR22, URZ, 0x1, UP1 ;  /* 0x00000001ff167887 */ /* 0x000fe40008800000 */
[----:B------:R-:W-:Y:S02]  /*3940*/  USEL UR12, UR12, URZ, UP1 ;  /* 0x000000ff0c0c7287 */ /* 0x000fe40008800000 */
[----:B------:R-:W-:Y:S02]  /*3950*/  UIADD3 UR18, UPT, UPT, UR18, -0x1, URZ ;  /* 0xffffffff12127890 */ /* 0x000fe4000fffe0ff */
[----:B------:R-:W-:Y:S01]  /*3960*/  @UP0 ULEA UR6, UR12, UR9, 0x3 ;  /* 0x000000090c060291 */ /* 0x000fe2000f8e18ff */
[----:B------:R-:W-:Y:S01]  /*3970*/  LOP3.LUT R0, R0, UR22, RZ, 0x3c, !PT ;  /* 0x0000001600007c12 */ /* 0x000fe2000f8e3cff */
[----:B------:R-:W-:Y:S01]  /*3980*/  UIADD3 UR22, UPT, UPT, UR7, 0x40, URZ ;  /* 0x0000004007167890 */ /* 0x000fe2000fffe0ff */
[----:B------:R-:W-:Y:S02]  /*3990*/  UMOV UR27, 0x80004020 ;  /* 0x80004020001b7882 */ /* 0x000fe40000000000 */
[----:B-1----:R-:W-:Y:S01]  /*39a0*/  @P0 SHF.L.U32 R2, R0, 0x1f, RZ ;  /* 0x0000001f00020819 */ /* 0x002fe200000006ff */
[----:B------:R-:W-:Y:S01]  /*39b0*/  UMOV UR7, 0x80004020 ;  /* 0x8000402000077882 */ /* 0x000fe20000000000 */
[----:B------:R-:W-:Y:S01]  /*39c0*/  UMOV UR31, 0x80004020 ;  /* 0x80004020001f7882 */ /* 0x000fe20000000000 */
[----:B------:R-:W-:Y:S01]  /*39d0*/  UMOV UR29, 0x80004020 ;  /* 0x80004020001d7882 */ /* 0x000fe20000000000 */
[----:B------:R1:W2:Y:S01]  /*39e0*/  @P0 SYNCS.PHASECHK.TRANS64.TRYWAIT P1, [UR6], R2 ;  /* 0x00000002ff0005a7 */ /* 0x0002a20008021106 */
[----:B------:R-:W-:Y:S03]  /*39f0*/  UIMAD UR6, UR5, 0x3c0, UR4 ;  /* 0x000003c0050678a4 */ /* 0x000fe6000f8e0204 */
[----:B------:R-:W-:Y:S01]  /*3a00*/  UMOV UR5, UR12 ;  /* 0x0000000c00057c82 */ /* 0x000fe20008000000 */
[----:B------:R-:W-:Y:S05]  /*3a10*/  UIADD3 UR30, UPT, UPT, UR6, 0x2, URZ ;  /* 0x00000002061e7890 */ /* 0x000fea000fffe0ff */
[----:B------:R1:W-:Y:S01]  /*3a20*/  UTCHMMA gdesc[UR26], gdesc[UR6], tmem[UR16], tmem[UR24], idesc[UR25], UP2 ;  /* 0x00ff18061a0075ea */ /* 0x0003e20009000010 */
[----:B------:R-:W-:Y:S03]  /*3a30*/  UPLOP3.LUT UP2, UPT, UPT, UPT, UPT, 0x80, 0x8 ;  /* 0x000000000008789c */ /* 0x000fe60003f4f070 */
[----:B------:R1:W-:Y:S01]  /*3a40*/  UTCHMMA gdesc[UR28], gdesc[UR30], tmem[UR16], tmem[UR20], idesc[UR21], UPT ;  /* 0x00ff141e1c0075ea */ /* 0x0003e2000b800010 */
[----:B------:R1:W-:Y:S01]  /*3a50*/  UTCBAR.MULTICAST [UR22], URZ, UR10 ;  /* 0x000000ff160073e9 */ /* 0x0003e2000800080a */
[----:B------:R-:W-:Y:S06]  /*3a60*/  BRA.U UP3, `(.L_x_70) ;  /* 0xfffffffd03787547 */ /* 0x000fec000b83ffff */
.L_x_67:
[----:B------:R-:W-:Y:S01]  /*3a70*/  UIADD3 UR13, UPT, UPT, UR13, 0x1, URZ ;  /* 0x000000010d0d7890 */ /* 0x000fe2000fffe0ff */
[----:B------:R-:W-:Y:S01]  /*3a80*/  LOP3.LUT P0, RZ, R10, 0x1, RZ, 0xc0, !PT ;  /* 0x000000010aff7812 */ /* 0x000fe2000780c0ff */
[----:B------:R-:W-:Y:S01]  /*3a90*/  UIADD3 UR15, UPT, UPT, UR15, 0xd0, URZ ;  /* 0x000000d00f0f7890 */ /* 0x000fe2000fffe0ff */
[----:B--2---:R-:W-:Y:S01]  /*3aa0*/  ISETP.NE.AND P1, PT, R4, 0x2, PT ;  /* 0x000000020400780c */ /* 0x004fe20003f25270 */
[----:B------:R-:W-:-:S03]  /*3ab0*/  UISETP.NE.AND UP0, UPT, UR13, 0x4, UPT ;  /* 0x000000040d00788c */ /* 0x000fc6000bf05270 */
[----:B-1----:R-:W-:Y:S01]  /*3ac0*/  SEL R2, RZ, 0x1, P1 ;  /* 0x00000001ff027807 */ /* 0x002fe20000800000 */
[----:B------:R-:W-:Y:S02]  /*3ad0*/  USEL UR5, URZ, 0x1, UP0 ;  /* 0x00000001ff057887 */ /* 0x000fe40008000000 */
[----:B------:R-:W-:Y:S01]  /*3ae0*/  USEL UR13, UR13, URZ, UP0 ;  /* 0x000000ff0d0d7287 */ /* 0x000fe20008000000 */
[----:B------:R1:W-:Y:S01]  /*3af0*/  UTCBAR [UR15], URZ ;  /* 0x000000ff0f0073e9 */ /* 0x0003e200080000ff */
[----:B------:R-:W-:Y:S02]  /*3b00*/  LOP3.LUT R12, R12, R2, RZ, 0x3c, !PT ;  /* 0x000000020c0c7212 */ /* 0x000fe400078e3cff */
[----:B------:R-:W-:Y:S02]  /*3b10*/  LOP3.LUT R7, R7, UR5, RZ, 0x3c, !PT ;  /* 0x0000000507077c12 */ /* 0x000fe4000f8e3cff */
[----:B------:R-:W-:Y:S01]  /*3b20*/  SEL R2, R4, RZ, P1 ;  /* 0x000000ff04027207 */ /* 0x000fe20000800000 */
[----:B------:R-:W-:Y:S06]  /*3b30*/  @P0 BRA `(.L_x_71) ;  /* 0xfffffff800b40947 */ /* 0x000fec000383ffff */
[----:B------:R-:W2:Y:S01]  /*3b40*/  S2UR UR4, SR_CgaCtaId ;  /* 0x00000000000479c3 */ /* 0x000ea20000008800 */
[----:B------:R-:W-:Y:S01]  /*3b50*/  ELECT P0, URZ, PT ;  /* 0x0000000000ff782f */ /* 0x000fe20003800000 */
[----:B------:R-:W-:Y:S01]  /*3b60*/  IMAD.MOV.U32 R2, RZ, RZ, 0x1 ;  /* 0x00000001ff027424 */ /* 0x000fe200078e00ff */
[----:B------:R-:W-:Y:S01]  /*3b70*/  UIADD3 UR9, UPT, UPT, UR9, 0xf0, URZ ;  /* 0x000000f009097890 */ /* 0x000fe2000fffe0ff */
[----:B------:R-:W-:Y:S01]  /*3b80*/  SHF.L.U32 R0, R7, 0x1f, RZ ;  /* 0x0000001f07007819 */ /* 0x000fe200000006ff */
[----:B------:R-:W-:-:S03]  /*3b90*/  UMOV UR5, 0x40 ;  /* 0x0000004000057882 */ /* 0x000fc60000000000 */
[----:B------:R-:W-:Y:S01]  /*3ba0*/  UVIRTCOUNT.DEALLOC.SMPOOL 0x80 ;  /* 0x000000800000784c */ /* 0x000fe20000000000 */
[----:B--2---:R-:W-:Y:S02]  /*3bb0*/  ULEA UR4, UR4, UR5, 0x18 ;  /* 0x0000000504047291 */ /* 0x004fe4000f8ec0ff */
[----:B------:R-:W-:-:S07]  /*3bc0*/  ULEA UR5, UR13, UR9, 0x3 ;  /* 0x000000090d057291 */ /* 0x000fce000f8e18ff */
[----:B------:R2:W-:Y:S02]  /*3bd0*/  @P0 STS.U8 [UR4+0x1c], R2 ;  /* 0x00001c02ff000988 */ /* 0x0005e40008000004 */
[----:B------:R-:W3:Y:S02]  /*3be0*/  SYNCS.PHASECHK.TRANS64.TRYWAIT P0, [UR5], R0 ;  /* 0x00000000ff0075a7 */ /* 0x000ee40008001105 */
[----:B--23--:R-:W-:Y:S05]  /*3bf0*/  @!P0 BRA `(.L_x_72) ;  /* 0x0000007000048947 */ /* 0x00cfea0003800000 */
.L_x_156:
[----:B------:R-:W-:-:S04]  /*3c00*/  UIADD3 UR6, UPT, UPT, UR13, 0x1, URZ ;  /* 0x000000010d067890 */ /* 0x000fc8000fffe0ff */
[----:B------:R-:W-:-:S04]  /*3c10*/  UISETP.NE.AND UP0, UPT, UR6, 0x4, UPT ;  /* 0x000000040600788c */ /* 0x000fc8000bf05270 */
[----:B------:R-:W-:Y:S02]  /*3c20*/  USEL UR7, URZ, 0x1, UP0 ;  /* 0x00000001ff077887 */ /* 0x000fe40008000000 */
[----:B------:R-:W-:-:S04]  /*3c30*/  USEL UR6, UR6, URZ, UP0 ;  /* 0x000000ff06067287 */ /* 0x000fc80008000000 */
[----:B------:R-:W-:Y:S01]  /*3c40*/  ULEA UR5, UR6, UR9, 0x3 ;  /* 0x0000000906057291 */ /* 0x000fe2000f8e18ff */
[----:B--2---:R-:W-:-:S04]  /*3c50*/  LOP3.LUT R0, R7, UR7, RZ, 0x3c, !PT ;  /* 0x0000000707007c12 */ /* 0x004fc8000f8e3cff */
[----:B------:R-:W-:-:S04]  /*3c60*/  SHF.L.U32 R2, R0, 0x1f, RZ ;  /* 0x0000001f00027819 */ /* 0x000fc800000006ff */
[----:B------:R-:W2:Y:S02]  /*3c70*/  SYNCS.PHASECHK.TRANS64.TRYWAIT P0, [UR5], R2 ;  /* 0x00000002ff0075a7 */ /* 0x000ea40008001105 */
[----:B--2---:R-:W-:Y:S05]  /*3c80*/  @!P0 BRA `(.L_x_73) ;  /* 0x0000006c00f88947 */ /* 0x004fea0003800000 */
.L_x_158:
[----:B------:R-:W-:-:S04]  /*3c90*/  UIADD3 UR6, UPT, UPT, UR6, 0x1, URZ ;  /* 0x0000000106067890 */ /* 0x000fc8000fffe0ff */
[----:B------:R-:W-:-:S04]  /*3ca0*/  UISETP.NE.AND UP0, UPT, UR6, 0x4, UPT ;  /* 0x000000040600788c */ /* 0x000fc8000bf05270 */
[----:B------:R-:W-:Y:S02]  /*3cb0*/  USEL UR7, URZ, 0x1, UP0 ;  /* 0x00000001ff077887 */ /* 0x000fe40008000000 */
[----:B------:R-:W-:-:S04]  /*3cc0*/  USEL UR6, UR6, URZ, UP0 ;  /* 0x000000ff06067287 */ /* 0x000fc80008000000 */
[----:B------:R-:W-:Y:S01]  /*3cd0*/  ULEA UR5, UR6, UR9, 0x3 ;  /* 0x0000000906057291 */ /* 0x000fe2000f8e18ff */
[----:B------:R-:W-:-:S04]  /*3ce0*/  LOP3.LUT R0, R0, UR7, RZ, 0x3c, !PT ;  /* 0x0000000700007c12 */ /* 0x000fc8000f8e3cff */
[----:B--2---:R-:W-:-:S04]  /*3cf0*/  SHF.L.U32 R2, R0, 0x1f, RZ ;  /* 0x0000001f00027819 */ /* 0x004fc800000006ff */
[----:B------:R-:W2:Y:S02]  /*3d00*/  SYNCS.PHASECHK.TRANS64.TRYWAIT P0, [UR5], R2 ;  /* 0x00000002ff0075a7 */ /* 0x000ea40008001105 */
[----:B--2---:R-:W-:Y:S05]  /*3d10*/  @!P0 BRA `(.L_x_74) ;  /* 0x0000006c00ec8947 */ /* 0x004fea0003800000 */
.L_x_160:
[----:B------:R-:W-:-:S04]  /*3d20*/  UIADD3 UR6, UPT, UPT, UR6, 0x1, URZ ;  /* 0x0000000106067890 */ /* 0x000fc8000fffe0ff */
[----:B------:R-:W-:-:S04]  /*3d30*/  UISETP.NE.AND UP0, UPT, UR6, 0x4, UPT ;  /* 0x000000040600788c */ /* 0x000fc8000bf05270 */
[----:B------:R-:W-:Y:S02]  /*3d40*/  USEL UR5, URZ, 0x1, UP0 ;  /* 0x00000001ff057887 */ /* 0x000fe40008000000 */
[----:B------:R-:W-:-:S04]  /*3d50*/  USEL UR6, UR6, URZ, UP0 ;  /* 0x000000ff06067287 */ /* 0x000fc80008000000 */
[----:B------:R-:W-:Y:S01]  /*3d60*/  ULEA UR6, UR6, UR9, 0x3 ;  /* 0x0000000906067291 */ /* 0x000fe2000f8e18ff */
[----:B------:R-:W-:-:S04]  /*3d70*/  LOP3.LUT R0, R0, UR5, RZ, 0x3c, !PT ;  /* 0x0000000500007c12 */ /* 0x000fc8000f8e3cff */
[----:B------:R-:W-:-:S04]  /*3d80*/  SHF.L.U32 R0, R0, 0x1f, RZ ;  /* 0x0000001f00007819 */ /* 0x000fc800000006ff */
[----:B------:R-:W3:Y:S02]  /*3d90*/  SYNCS.PHASECHK.TRANS64.TRYWAIT P0, [UR6], R0 ;  /* 0x00000000ff0075a7 */ /* 0x000ee40008001106 */
[----:B---3--:R-:W-:Y:S05]  /*3da0*/  @!P0 BRA `(.L_x_75) ;  /* 0x0000006c00e08947 */ /* 0x008fea0003800000 */
.L_x_162:
[----:B------:R-:W-:Y:S01]  /*3db0*/  NOP ;  /* 0x0000000000007918 */ /* 0x000fe20000000000 */
[----:B--2---:R-:W2:Y:S01]  /*3dc0*/  LDS R0, [UR4+0x14] ;  /* 0x00001404ff007984 */ /* 0x004ea20008000800 */
[----:B------:R-:W-:Y:S01]  /*3dd0*/  ULOP3.LUT UR6, UR14, 0xffff, URZ, 0xc0, !UPT ;  /* 0x0000ffff0e067892 */ /* 0x000fe2000f8ec0ff */
[----:B------:R-:W-:Y:S01]  /*3de0*/  UMOV UR8, 0xffff ;  /* 0x0000ffff00087882 */ /* 0x000fe20000000000 */
[----:B------:R-:W-:Y:S02]  /*3df0*/  UMOV UR5, 0x1 ;  /* 0x0000000100057882 */ /* 0x000fe40000000000 */
[----:B------:R-:W-:-:S04]  /*3e00*/  USHF.R.U32.HI UR6, URZ, 0x5, UR6 ;  /* 0x00000005ff067899 */ /* 0x000fc80008011606 */
[----:B------:R-:W-:Y:S02]  /*3e10*/  USHF.L.U32 UR8, UR8, UR6, URZ ;  /* 0x0000000608087299 */ /* 0x000fe400080006ff */
[----:B------:R-:W-:-:S04]  /*3e20*/  USHF.L.U32 UR5, UR5, UR6, URZ ;  /* 0x0000000605057299 */ /* 0x000fc800080006ff */
[----:B--2---:R-:W-:-:S04]  /*3e30*/  LOP3.LUT R0, R0, UR8, RZ, 0xc0, !PT ;  /* 0x0000000800007c12 */ /* 0x004fc8000f8ec0ff */
[----:B------:R-:W-:-:S13]  /*3e40*/  ISETP.NE.AND P0, PT, R0, UR8, PT ;  /* 0x0000000800007c0c */ /* 0x000fda000bf05270 */
[----:B------:R-:W-:Y:S05]  /*3e50*/  @P0 BRA `(.L_x_76) ;  /* 0x0000000000580947 */ /* 0x000fea0003800000 */
[----:B------:R-:W2:Y:S02]  /*3e60*/  LDS R0, [UR4+0x18] ;  /* 0x00001804ff007984 */ /* 0x000ea40008000800 */
[----:B--2---:R-:W-:-:S04]  /*3e70*/  LOP3.LUT R0, R0, UR5, RZ, 0xc0, !PT ;  /* 0x0000000500007c12 */ /* 0x004fc8000f8ec0ff */
[----:B------:R-:W-:-:S13]  /*3e80*/  ISETP.NE.AND P0, PT, R0, UR5, PT ;  /* 0x0000000500007c0c */ /* 0x000fda000bf05270 */
[----:B------:R-:W-:Y:S05]  /*3e90*/  @P0 BRA `(.L_x_77) ;  /* 0x00000000003c0947 */ /* 0x000fea0003800000 */
[----:B------:R-:W2:Y:S01]  /*3ea0*/  S2R R2, SR_LANEID ;  /* 0x0000000000027919 */ /* 0x000ea20000000000 */
[----:B------:R-:W-:Y:S01]  /*3eb0*/  ULOP3.LUT UR8, URZ, UR8, URZ, 0x33, !UPT ;  /* 0x00000008ff087292 */ /* 0x000fe2000f8e33ff */
[----:B------:R-:W-:Y:S02]  /*3ec0*/  VOTEU.ANY UR7, UPT, PT ;  /* 0x0000000000077886 */ /* 0x000fe400038e0100 */
[----:B------:R-:W-:-:S03]  /*3ed0*/  UFLO.U32 UR7, UR7 ;  /* 0x00000007000772bd */ /* 0x000fc600080e0000 */
[----:B------:R-:W-:-:S04]  /*3ee0*/  IMAD.U32 R0, RZ, RZ, UR8 ;  /* 0x00000008ff007e24 */ /* 0x000fc8000f8e00ff */
[----:B------:R3:W4:Y:S02]  /*3ef0*/  REDUX UR6, R0 ;  /* 0x00000000000673c4 */ /* 0x0007240000000000 */
[----:B------:R1:W-:Y:S01]  /*3f00*/  UTCATOMSWS.AND URZ, UR8 ;  /* 0x0000000800ff79e3 */ /* 0x0003e20008000000 */
[----:B--2---:R-:W-:Y:S02]  /*3f10*/  ISETP.EQ.U32.AND P0, PT, R2, UR7, PT ;  /* 0x0000000702007c0c */ /* 0x004fe4000bf02070 */
[----:B---3--:R-:W-:Y:S02]  /*3f20*/  LOP3.LUT R0, RZ, UR5, RZ, 0x33, !PT ;  /* 0x00000005ff007c12 */ /* 0x008fe4000f8e33ff */
[----:B----4-:R-:W-:Y:S02]  /*3f30*/  MOV R2, UR6 ;  /* 0x0000000600027c02 */ /* 0x010fe40008000f00 */
[----:B------:R-:W2:Y:S07]  /*3f40*/  REDUX UR5, R0 ;  /* 0x00000000000573c4 */ /* 0x000eae0000000000 */
[----:B------:R1:W-:Y:S01]  /*3f50*/  @P0 ATOMS.AND RZ, [UR4+0x14], R2 ;  /* 0x00001402ffff098c */ /* 0x0003e2000a800004 */
[----:B--2---:R-:W-:-:S05]  /*3f60*/  IMAD.U32 R0, RZ, RZ, UR5 ;  /* 0x00000005ff007e24 */ /* 0x004fca000f8e00ff */
[----:B------:R1:W-:Y:S01]  /*3f70*/  @P0 ATOMS.AND RZ, [UR4+0x18], R0 ;  /* 0x00001800ffff098c */ /* 0x0003e2000a800004 */
[----:B------:R-:W-:Y:S05]  /*3f80*/  BRA `(.L_x_78) ;  /* 0x0000000000147947 */ /* 0x000fea0003800000 */
.L_x_77:
[----:B------:R-:W-:Y:S02]  /*3f90*/  MOV R2, 0x3fb0 ;  /* 0x00003fb000027802 */ /* 0x000fe40000000f00 */
[----:B-1---5:R-:W-:Y:S05]  /*3fa0*/  CALL.REL.NOINC `($__internal_0_$__cuda_sm10x_tcgen05_guardrail_trap_col_being_dealloced_not_returned_by_alloc) ;  /* 0x0000007000147944 */ /* 0x022fea0003c00000 */
[----:B------:R-:W-:Y:S05]  /*3fb0*/  BRA `(.L_x_78) ;  /* 0x0000000000087947 */ /* 0x000fea0003800000 */
.L_x_76:
[----:B------:R-:W-:Y:S02]  /*3fc0*/  MOV R2, 0x3fe0 ;  /* 0x00003fe000027802 */ /* 0x000fe40000000f00 */
[----:B-1---5:R-:W-:Y:S05]  /*3fd0*/  CALL.REL.NOINC `($__internal_2_$__cuda_sm10x_tcgen05_guardrail_trap_unallocated_columns_being_dealloced) ;  /* 0x0000007000207944 */ /* 0x022fea0003c00000 */
.L_x_78:
[----:B------:R-:W-:Y:S01]  /*3fe0*/  NOP ;  /* 0x0000000000007918 */ /* 0x000fe20000000000 */
[----:B-1----:R-:W-:Y:S05]  /*3ff0*/  EXIT ;  /* 0x000000000000794d */ /* 0x002fea0003800000 */
.L_x_60:
[----:B------:R-:W-:-:S09]  /*4000*/  UISETP.NE.OR UP0, UPT, UR5, 0x3, !UP3 ;  /* 0x000000030500788c */ /* 0x000fd2000df05670 */
[----:B------:R-:W-:Y:S05]  /*4010*/  BRA.U UP0, `(.L_x_79) ;  /* 0x0000001100587547 */ /* 0x000fea000b800000 */
[----:B------:R-:W1:Y:S01]  /*4020*/  LDCU.64 UR4, c[0x0][0x888] ;  /* 0x00011100ff0477ac */ /* 0x000e620008000a00 */
[----:B------:R-:W-:Y:S02]  /*4030*/  HFMA2 R10, -RZ, RZ, 0, 0 ;  /* 0x00000000ff0a7431 */ /* 0x000fe400000001ff */
[----:B------:R-:W-:Y:S01]  /*4040*/  IMAD.MOV.U32 R9, RZ, RZ, 0x1 ;  /* 0x00000001ff097424 */ /* 0x000fe200078e00ff */
[----:B------:R-:W-:Y:S01]  /*4050*/  MOV R11, 0x7800 ;  /* 0x00007800000b7802 */ /* 0x000fe20000000f00 */
[----:B------:R-:W2:Y:S01]  /*4060*/  LDCU UR44, c[0x0][0x370] ;  /* 0x00006e00ff2c77ac */ /* 0x000ea20008000800 */
[----:B------:R-:W-:Y:S01]  /*4070*/  IMAD.MOV.U32 R8, RZ, RZ, RZ ;  /* 0x000000ffff087224 */ /* 0x000fe200078e00ff */
[----:B------:R-:W2:Y:S01]  /*4080*/  LDCU.128 UR40, c[0x0][0xb10] ;  /* 0x00016200ff2877ac */ /* 0x000ea20008000c00 */
[----:B------:R-:W3:Y:S01]  /*4090*/  LDCU UR39, c[0x0][0x374] ;  /* 0x00006e80ff2777ac */ /* 0x000ee20008000800 */
[----:B------:R-:W4:Y:S01]  /*40a0*/  LDCU.64 UR30, c[0x0][0x890] ;  /* 0x00011200ff1e77ac */ /* 0x000f220008000a00 */
[----:B-1----:R-:W-:Y:S01]  /*40b0*/  UISETP.NE.U32.AND UP0, UPT, UR4, URZ, UPT ;  /* 0x000000ff0400728c */ /* 0x002fe2000bf05070 */
[----:B------:R-:W1:Y:S01]  /*40c0*/  LDCU UR21, c[0x0][0xb0c] ;  /* 0x00016180ff1577ac */ /* 0x000e620008000800 */
[----:B------:R-:W1:Y:S01]  /*40d0*/  LDCU UR37, c[0x0][0xb20] ;  /* 0x00016400ff2577ac */ /* 0x000e620008000800 */
[----:B------:R-:W1:Y:S01]  /*40e0*/  LDCU UR4, c[0x0][0xb30] ;  /* 0x00016600ff0477ac */ /* 0x000e620008000800 */
[----:B--2---:R-:W-:-:S02]  /*40f0*/  UIMAD.WIDE.U32 UR46, UR44, UR40, URZ ;  /* 0x000000282c2e72a5 */ /* 0x004fc4000f8e00ff */
[----:B---3--:R-:W-:Y:S02]  /*4100*/  UIMAD.WIDE.U32 UR8, UR39, UR43, URZ ;  /* 0x0000002b270872a5 */ /* 0x008fe4000f8e00ff */
[----:B------:R-:W-:Y:S02]  /*4110*/  UISETP.NE.AND.EX UP6, UPT, UR5, URZ, UPT, UP0 ;  /* 0x000000ff0500728c */ /* 0x000fe4000bfc5300 */
[----:B------:R-:W-:Y:S02]  /*4120*/  UISETP.NE.AND UP0, UPT, UR13, 0x1, UPT ;  /* 0x000000010d00788c */ /* 0x000fe4000bf05270 */
[----:B----4-:R-:W-:Y:S01]  /*4130*/  UISETP.NE.U32.AND UP0, UPT, UR30, URZ, UPT ;  /* 0x000000ff1e00728c */ /* 0x010fe2000bf05070 */
[----:B------:R-:W-:Y:S01]  /*4140*/  UMOV UR6, 0x400 ;  /* 0x0000040000067882 */ /* 0x000fe20000000000 */
[----:B------:R-:W-:Y:S01]  /*4150*/  UMOV UR46, UR47 ;  /* 0x0000002f002e7c82 */ /* 0x000fe20008000000 */
[----:B------:R-:W-:Y:S01]  /*4160*/  UMOV UR8, UR9 ;  /* 0x0000000900087c82 */ /* 0x000fe20008000000 */
[----:B------:R-:W-:-:S02]  /*4170*/  USEL UR38, URZ, 0x1, UP4 ;  /* 0x00000001ff267887 */ /* 0x000fc4000a000000 */
[----:B------:R-:W-:Y:S02]  /*4180*/  UISETP.GE.AND UP3, UPT, UR13, 0x1, UPT ;  /* 0x000000010d00788c */ /* 0x000fe4000bf66270 */
[----:B------:R-:W-:Y:S01]  /*4190*/  UISETP.NE.AND.EX UP5, UPT, UR31, URZ, UPT, UP0 ;  /* 0x000000ff1f00728c */ /* 0x000fe2000bfa5300 */
[----:B------:R-:W2:Y:S01]  /*41a0*/  LDCU.64 UR50, c[0x0][0x348] ;  /* 0x00006900ff3277ac */ /* 0x000ea20008000a00 */
[----:B------:R-:W-:Y:S01]  /*41b0*/  UMOV UR29, URZ ;  /* 0x000000ff001d7c82 */ /* 0x000fe20008000000 */
[----:B------:R-:W-:Y:S01]  /*41c0*/  UPLOP3.LUT UP1, UPT, UPT, UPT, UPT, 0x40, 0x4 ;  /* 0x000000000004789c */ /* 0x000fe20003f2e870 */
[----:B------:R-:W3:Y:S01]  /*41d0*/  LDCU.64 UR14, c[0x0][0xb28] ;  /* 0x00016500ff0e77ac */ /* 0x000ee20008000a00 */
[----:B------:R-:W-:Y:S02]  /*41e0*/  ULEA UR6, UR7, UR6, 0x18 ;  /* 0x0000000607067291 */ /* 0x000fe4000f8ec0ff */
[----:B-1----:R-:W-:Y:S02]  /*41f0*/  UISETP.NE.AND UP3, UPT, UR21, 0x1, UPT ;  /* 0x000000011500788c */ /* 0x002fe4000bf65270 */
[----:B------:R-:W-:-:S02]  /*4200*/  USHF.R.U32.HI UR46, URZ, UR41, UR46 ;  /* 0x00000029ff2e7299 */ /* 0x000fc4000801162e */
[----:B------:R-:W-:Y:S02]  /*4210*/  USHF.R.U32.HI UR45, URZ, UR37, UR8 ;  /* 0x00000025ff2d7299 */ /* 0x000fe40008011608 */
[----:B------:R-:W-:Y:S02]  /*4220*/  UISETP.NE.AND UP0, UPT, UR42, 0x1, UPT ;  /* 0x000000012a00788c */ /* 0x000fe4000bf05270 */
[----:B------:R-:W-:-:S11]  /*4230*/  UISETP.NE.AND UP4, UPT, UR4, 0x1, UPT ;  /* 0x000000010400788c */ /* 0x000fd6000bf85270 */
.L_x_87:
[----:B------:R-:W-:Y:S02]  /*4240*/  LEA R2, R8, UR6, 0x3 ;  /* 0x0000000608027c11 */ /* 0x000fe4000f8e18ff */
[----:B------:R-:W-:Y:S02]  /*4250*/  SHF.L.U32 R0, R10, 0x1f, RZ ;  /* 0x0000001f0a007819 */ /* 0x000fe400000006ff */
[----:B------:R-:W-:Y:S02]  /*4260*/  LEA R4, R8, UR6, 0x4 ;  /* 0x0000000608047c11 */ /* 0x000fe4000f8e20ff */
[----:B------:R-:W1:Y:S02]  /*4270*/  SYNCS.PHASECHK.TRANS64.TRYWAIT P0, [R2+URZ+0xb0], R0 ;  /* 0x0000b000020075a7 */ /* 0x000e6400080011ff */
[----:B-1--4-:R-:W-:Y:S05]  /*4280*/  @!P0 BRA `(.L_x_80) ;  /* 0x0000006800c08947 */ /* 0x012fea0003800000 */
.L_x_163:
[----:B------:R-:W4:Y:S01]  /*4290*/  LDS.128 R4, [R4+0x140] ;  /* 0x0001400004047984 */ /* 0x000f220000000c00 */
[----:B------:R-:W-:Y:S01]  /*42a0*/  UISETP.GE.AND UP0, UPT, UR13, 0x1, UPT ;  /* 0x000000010d00788c */ /* 0x000fe2000bf06270 */
[----:B------:R-:W-:Y:S01]  /*42b0*/  @!PT LDS RZ, [RZ] ;  /* 0x00000000fffff984 */ /* 0x000fe20000000800 */
[----:B------:R-:W-:Y:S01]  /*42c0*/  @!PT LDS RZ, [RZ] ;  /* 0x00000000fffff984 */ /* 0x000fe20000000800 */
[----:B------:R-:W-:Y:S01]  /*42d0*/  @!PT LDS RZ, [RZ] ;  /* 0x00000000fffff984 */ /* 0x000fe20000000800 */
[----:B------:R-:W-:Y:S01]  /*42e0*/  @!PT LDS RZ, [RZ] ;  /* 0x00000000fffff984 */ /* 0x000fe20000000800 */
[----:B------:R1:W-:Y:S06]  /*42f0*/  MEMBAR.ALL.CTA ;  /* 0x0000000000007992 */ /* 0x0003ec0000008000 */
[----:B-1----:R-:W1:Y:S01]  /*4300*/  FENCE.VIEW.ASYNC.S ;  /* 0x00000000000073c6 */ /* 0x002e620000000000 */
[----:B----4-:R-:W-:Y:S11]  /*4310*/  LOP3.LUT P0, RZ, R6, 0x1, RZ, 0xc0, !PT ;  /* 0x0000000106ff7812 */ /* 0x010ff6000780c0ff */
[----:B------:R-:W-:Y:S02]  /*4320*/  @!UPT UIADD3 URZ, UPT, UPT, URZ, URZ, URZ ;  /* 0x000000fffffff290 */ /* 0x000fe4000fffe0ff */
[----:B-1----:R-:W-:Y:S01]  /*4330*/  VOTEU.ANY UP3, P0 ;  /* 0x0000000000ff7886 */ /* 0x002fe20000060100 */
[----:B------:R-:W-:Y:S11]  /*4340*/  PLOP3.LUT P0, PT, PT, PT, UP3, 0x80, 0x8 ;  /* 0x000000000008781c */ /* 0x000ff60003f0f038 */
[----:B------:R-:W-:Y:S02]  /*4350*/  @!UPT UIADD3 URZ, UPT, UPT, URZ, URZ, URZ ;  /* 0x000000fffffff290 */ /* 0x000fe4000fffe0ff */
[----:B------:R-:W-:Y:S02]  /*4360*/  @P0 SHF.R.U32.HI R0, RZ, 0x10, R5 ;  /* 0x00000010ff000819 */ /* 0x000fe40000011605 */
[----:B------:R-:W-:Y:S02]  /*4370*/  @P0 MOV R3, R4 ;  /* 0x0000000400030202 */ /* 0x000fe40000000f00 */
[----:B------:R-:W-:Y:S01]  /*4380*/  @P0 R2UR UR4, R0 ;  /* 0x00000000000402ca */ /* 0x000fe200000e0000 */
[----:B------:R-:W-:Y:S01]  /*4390*/  VIADD R0, R2, 0xc0 ;  /* 0x000000c002007836 */ /* 0x000fe20000000000 */
[----:B------:R-:W-:Y:S02]  /*43a0*/  @P0 LOP3.LUT R4, R5, 0xffff, RZ, 0xc0, !PT ;  /* 0x0000ffff05040812 */ /* 0x000fe400078ec0ff */
[----:B------:R-:W-:Y:S02]  /*43b0*/  @P0 R2UR UR8, R3 ;  /* 0x00000000030802ca */ /* 0x000fe400000e0000 */
[----:B------:R-:W-:Y:S02]  /*43c0*/  PRMT R0, RZ, 0x654, R0 ;  /* 0x00000654ff007816 */ /* 0x000fe40000000000 */
[----:B------:R-:W-:Y:S02]  /*43d0*/  @P0 R2UR UR5, R4 ;  /* 0x00000000040502ca */ /* 0x000fe400000e0000 */
[----:B------:R1:W-:Y:S03]  /*43e0*/  SYNCS.ARRIVE.TRANS64.RED.A1T0 RZ, [R0+URZ], RZ ;  /* 0x000000ff00ff79a7 */ /* 0x0003e600081004ff */
[----:B------:R-:W-:Y:S04]  /*43f0*/  @UP3 UMOV UR47, UR4 ;  /* 0x00000004002f3c82 */ /* 0x000fe80008000000 */
[----:B------:R-:W-:Y:S04]  /*4400*/  @UP3 UMOV UR23, UR8 ;  /* 0x0000000800173c82 */ /* 0x000fe80008000000 */
[----:B------:R-:W-:Y:S01]  /*4410*/  @UP3 UMOV UR22, UR5 ;  /* 0x0000000500163c82 */ /* 0x000fe20008000000 */
[----:B------:R-:W-:Y:S05]  /*4420*/  BRA.U !UP0, `(.L_x_81) ;  /* 0x0000000108c07547 */ /* 0x000fea000b800000 */
[----:B------:R-:W-:Y:S02]  /*4430*/  UP2UR UR10, UPR, URZ, 0x4 ;  /* 0x00000004ff0a7883 */ /* 0x000fe40008000000 */
[----:B------:R-:W-:Y:S02]  /*4440*/  UISETP.NE.AND UP2, UPT, UR42, 0x1, UPT ;  /* 0x000000012a00788c */ /* 0x000fe4000bf45270 */
[----:B------:R-:W-:Y:S02]  /*4450*/  UISETP.NE.AND UP0, UPT, UR21, 0x1, UPT ;  /* 0x000000011500788c */ /* 0x000fe4000bf05270 */
[----:B------:R-:W-:Y:S02]  /*4460*/  USEL UR4, UR39, UR45, !UP2 ;  /* 0x0000002d27047287 */ /* 0x000fe4000d000000 */
[----:B------:R-:W-:Y:S02]  /*4470*/  UP2UR UR18, UPR, URZ, 0x2 ;  /* 0x00000002ff127883 */ /* 0x000fe40008000000 */
[----:B------:R-:W-:Y:S02]  /*4480*/  UISETP.NE.AND UP1, UPT, UR13, 0x1, UPT ;  /* 0x000000010d00788c */ /* 0x000fe4000bf25270 */
[----:B------:R-:W-:Y:S02]  /*4490*/  UIMAD.WIDE.U32 UR32, UR22, UR43, URZ ;  /* 0x0000002b162072a5 */ /* 0x000fe4000f8e00ff */
[----:B------:R-:W-:Y:S02]  /*44a0*/  USEL UR9, UR44, UR46, !UP0 ;  /* 0x0000002e2c097287 */ /* 0x000fe4000c000000 */
[----:B---3--:R-:W-:Y:S02]  /*44b0*/  UIMAD.WIDE.U32 UR24, UR4, UR14, URZ ;  /* 0x0000000e041872a5 */ /* 0x008fe4000f8e00ff */
[----:B------:R-:W-:Y:S02]  /*44c0*/  UIMAD.WIDE.U32 UR26, UR23, UR40, URZ ;  /* 0x00000028171a72a5 */ /* 0x000fe4000f8e00ff */
[----:B------:R-:W-:Y:S01]  /*44d0*/  UIMAD.WIDE.U32 UR16, UR9, UR14, URZ ;  /* 0x0000000e091072a5 */ /* 0x000fe2000f8e00ff */
[----:B------:R-:W-:Y:S02]  /*44e0*/  UMOV UR11, UR33 ;  /* 0x00000021000b7c82 */ /* 0x000fe40008000000 */
[----:B------:R-:W-:Y:S01]  /*44f0*/  UMOV UR8, UR25 ;  /* 0x0000001900087c82 */ /* 0x000fe20008000000 */
[----:B------:R-:W-:Y:S02]  /*4500*/  USHF.R.U32.HI UR11, URZ, UR37, UR11 ;  /* 0x00000025ff0b7299 */ /* 0x000fe4000801160b */
[----:B------:R-:W-:Y:S02]  /*4510*/  @UP1 USHF.R.U32.HI UR4, URZ, UR15, UR8 ;  /* 0x0000000fff041299 */ /* 0x000fe40008011608 */
[----:B------:R-:W-:Y:S02]  /*4520*/  USEL UR8, UR22, UR11, !UP2 ;  /* 0x0000000b16087287 */ /* 0x000fe4000d000000 */
[----:B------:R-:W-:Y:S02]  /*4530*/  UIMAD UR4, UR13, UR4, URZ ;  /* 0x000000040d0472a4 */ /* 0x000fe4000f8e02ff */
[----:B------:R-:W-:Y:S01]  /*4540*/  UISETP.NE.AND UP2, UPT, UR10, URZ, UPT ;  /* 0x000000ff0a00728c */ /* 0x000fe2000bf45270 */
[----:B------:R-:W-:Y:S01]  /*4550*/  UMOV UR5, UR27 ;  /* 0x0000001b00057c82 */ /* 0x000fe20008000000 */
[----:B------:R-:W-:Y:S01]  /*4560*/  UMOV UR16, UR17 ;  /* 0x0000001100107c82 */ /* 0x000fe20008000000 */
[----:B------:R-:W-:Y:S02]  /*4570*/  USHF.R.U32.HI UR5, URZ, UR41, UR5 ;  /* 0x00000029ff057299 */ /* 0x000fe40008011605 */
[----:B------:R-:W-:Y:S02]  /*4580*/  @UP1 USHF.R.U32.HI UR9, URZ, UR15, UR16 ;  /* 0x0000000fff091299 */ /* 0x000fe40008011610 */
[----:B------:R-:W-:Y:S02]  /*4590*/  USEL UR5, UR23, UR5, !UP0 ;  /* 0x0000000517057287 */ /* 0x000fe4000c000000 */
[----:B------:R-:W-:Y:S02]  /*45a0*/  UIMAD.WIDE.U32 UR16, UR8, UR14, URZ ;  /* 0x0000000e081072a5 */ /* 0x000fe4000f8e00ff */
[----:B------:R-:W-:Y:S02]  /*45b0*/  UIMAD UR10, UR13, UR9, URZ ;  /* 0x000000090d0a72a4 */ /* 0x000fe4000f8e02ff */
[----:B------:R-:W-:Y:S03]  /*45c0*/  UISETP.GE.AND UP0, UPT, UR8, UR4, UPT ;  /* 0x000000040800728c */ /* 0x000fe6000bf06270 */
[----:B------:R-:W-:Y:S01]  /*45d0*/  UMOV UR4, UR17 ;  /* 0x0000001100047c82 */ /* 0x000fe20008000000 */
[----:B------:R-:W-:Y:S02]  /*45e0*/  UISETP.GE.OR UP0, UPT, UR5, UR10, UP0 ;  /* 0x0000000a0500728c */ /* 0x000fe40008706670 */
[----:B------:R-:W-:Y:S02]  /*45f0*/  USHF.R.U32.HI UR4, URZ, UR15, UR4 ;  /* 0x0000000fff047299 */ /* 0x000fe40008011604 */
[----:B------:R-:W-:Y:S02]  /*4600*/  UIMAD.WIDE.U32 UR10, UR5, UR14, URZ ;  /* 0x0000000e050a72a5 */ /* 0x000fe4000f8e00ff */
[----:B------:R-:W-:Y:S04]  /*4610*/  USEL UR12, UR8, UR4, !UP1 ;  /* 0x00000004080c7287 */ /* 0x000fe8000c800000 */
[----:B------:R-:W-:Y:S01]  /*4620*/  UIADD3 UR16, UPT, UPT, -UR12, URZ, URZ ;  /* 0x000000ff0c107290 */ /* 0x000fe2000fffe1ff */
[----:B------:R-:W-:Y:S02]  /*4630*/  @!UP0 UMOV UR4, UR11 ;  /* 0x0000000b00048c82 */ /* 0x000fe40008000000 */
[----:B------:R-:W-:Y:S02]  /*4640*/  @!UP0 USHF.R.U32.HI UR4, URZ, UR15, UR4 ;  /* 0x0000000fff048299 */ /* 0x000fe40008011604 */
[----:B------:R-:W-:Y:S02]  /*4650*/  UIMAD UR10, UR13, UR16, UR8 ;  /* 0x000000100d0a72a4 */ /* 0x000fe4000f8e0208 */
[----:B------:R-:W-:Y:S02]  /*4660*/  @!UP0 USEL UR4, UR5, UR4, !UP1 ;  /* 0x0000000405048287 */ /* 0x000fe4000c800000 */
[----:B------:R-:W-:Y:S02]  /*4670*/  UISETP.NE.AND UP1, UPT, UR18, URZ, UPT ;  /* 0x000000ff1200728c */ /* 0x000fe4000bf25270 */
[----:B------:R-:W-:Y:S02]  /*4680*/  @!UP0 UIMAD UR10, UR9, UR10, UR4 ;  /* 0x0000000a090a82a4 */ /* 0x000fe4000f8e0204 */
[----:B------:R-:W-:Y:S02]  /*4690*/  @!UP0 UIADD3 UR11, UPT, UPT, UR12, -UR4, URZ ;  /* 0x800000040c0b8290 */ /* 0x000fe4000fffe0ff */
[----:B------:R-:W-:Y:S02]  /*46a0*/  UIADD3 UR9, UPT, UPT, -UR5, URZ, URZ ;  /* 0x000000ff05097290 */ /* 0x000fe4000fffe1ff */
[----:B------:R-:W-:Y:S02]  /*46b0*/  UIADD3 UR4, UPT, UPT, -UR8, URZ, URZ ;  /* 0x000000ff08047290 */ /* 0x000fe4000fffe1ff */
[----:B------:R-:W-:Y:S02]  /*46c0*/  @!UP0 UIMAD UR8, UR11, UR13, UR5 ;  /* 0x0000000d0b0882a4 */ /* 0x000fe4000f8e0205 */
[----:B------:R-:W-:Y:S02]  /*46d0*/  UIMAD UR23, UR21, UR9, UR23 ;  /* 0x00000009151772a4 */ /* 0x000fe4000f8e0217 */
[----:B------:R-:W-:Y:S01]  /*46e0*/  UIMAD UR22, UR42, UR4, UR22 ;  /* 0x000000042a1672a4 */ /* 0x000fe2000f8e0216 */
[----:B------:R-:W-:Y:S02]  /*46f0*/  @!UP0 UMOV UR5, UR10 ;  /* 0x0000000a00058c82 */ /* 0x000fe40008000000 */
[----:B------:R-:W-:Y:S02]  /*4700*/  UIMAD UR23, UR5, UR21, UR23 ;  /* 0x00000015051772a4 */ /* 0x000fe4000f8e0217 */
[----:B------:R-:W-:Y:S11]  /*4710*/  UIMAD UR22, UR8, UR42, UR22 ;  /* 0x0000002a081672a4 */ /* 0x000ff6000f8e0216 */
[----:B------:R-:W-:Y:S01]  /*4720*/  @!UPT UIADD3 URZ, UPT, UPT, URZ, URZ, URZ ;  /* 0x000000fffffff290 */ /* 0x000fe2000fffe0ff */
.L_x_81:
[----:B------:R-:W4:Y:S01]  /*4730*/  @!UP4 LDCU.128 UR8, c[0x0][0xb10] ;  /* 0x00016200ff08c7ac */ /* 0x000f220008000c00 */
[----:B------:R-:W-:Y:S04]  /*4740*/  ISETP.NE.U32.AND P0, PT, RZ, UR30, PT ;  /* 0x0000001eff007c0c */ /* 0x000fe8000bf05070 */
[----:B------:R-:W-:Y:S01]  /*4750*/  ISETP.NE.AND.EX P0, PT, RZ, UR31, PT, P0 ;  /* 0x0000001fff007c0c */ /* 0x000fe2000bf05300 */
[----:B------:R-:W2:Y:S01]  /*4760*/  @!UP4 LDCU UR5, c[0x0][0xb0c] ;  /* 0x00016180ff05c7ac */ /* 0x000ea20008000800 */
[----:B----4-:R-:W-:Y:S07]  /*4770*/  UIMAD.WIDE.U32 UR16, UR23, UR8, URZ ;  /* 0x00000008171072a5 */ /* 0x010fee000f8e00ff */
[----:B------:R-:W-:Y:S01]  /*4780*/  @!UP4 UMOV UR4, UR17 ;  /* 0x000000110004cc82 */ /* 0x000fe20008000000 */
[----:B--2---:R-:W-:Y:S02]  /*4790*/  @!UP4 UISETP.NE.AND UP0, UPT, UR5, 0x1, UPT ;  /* 0x000000010500c88c */ /* 0x004fe4000bf05270 */
[----:B------:R-:W-:Y:S02]  /*47a0*/  @!UP4 USHF.R.U32.HI UR4, URZ, UR9, UR4 ;  /* 0x00000009ff04c299 */ /* 0x000fe40008011604 */
[----:B------:R-:W-:Y:S02]  /*47b0*/  UIMAD.WIDE.U32 UR16, UR22, UR11, URZ ;  /* 0x0000000b161072a5 */ /* 0x000fe4000f8e00ff */
[----:B------:R-:W-:Y:S02]  /*47c0*/  @!UP4 USEL UR8, UR23, UR4, !UP0 ;  /* 0x000000041708c287 */ /* 0x000fe4000c000000 */
[----:B------:R-:W-:Y:S03]  /*47d0*/  @!UP4 UISETP.NE.AND UP0, UPT, UR10, 0x1, UPT ;  /* 0x000000010a00c88c */ /* 0x000fe6000bf05270 */
[----:B------:R-:W-:Y:S02]  /*47e0*/  @!UP4 UMOV UR9, UR17 ;  /* 0x000000110009cc82 */ /* 0x000fe40008000000 */
[----:B------:R-:W2:Y:S02]  /*47f0*/  @!UP4 LDCU UR4, c[0x0][0xb20] ;  /* 0x00016400ff04c7ac */ /* 0x000ea40008000800 */
[----:B--2---:R-:W-:Y:S04]  /*4800*/  @!UP4 USHF.R.U32.HI UR4, URZ, UR4, UR9 ;  /* 0x00000004ff04c299 */ /* 0x004fe80008011609 */
[----:B------:R-:W-:Y:S04]  /*4810*/  @!UP4 USEL UR9, UR22, UR4, !UP0 ;  /* 0x000000041609c287 */ /* 0x000fe8000c000000 */
[----:B------:R-:W-:Y:S02]  /*4820*/  @!UP4 UIADD3 UR4, UPT, UPT, -UR8, UR9, URZ ;  /* 0x000000090804c290 */ /* 0x000fe4000fffe1ff */
[----:B------:R-:W-:Y:S02]  /*4830*/  @!UP4 UIADD3 UR8, UPT, UPT, UR8, -UR9, URZ ;  /* 0x800000090808c290 */ /* 0x000fe4000fffe0ff */
[----:B------:R-:W-:Y:S02]  /*4840*/  @!UP4 UIMAD UR23, UR4, UR5, UR23 ;  /* 0x000000050417c2a4 */ /* 0x000fe4000f8e0217 */
[----:B------:R-:W-:Y:S01]  /*4850*/  @!UP4 UIMAD UR22, UR8, UR10, UR22 ;  /* 0x0000000a0816c2a4 */ /* 0x000fe2000f8e0216 */
[----:B------:R-:W-:Y:S11]  /*4860*/  BRA.U UP1, `(.L_x_82) ;  /* 0x0000000101107547 */ /* 0x000ff6000b800000 */
[----:B-1----:R-:W-:Y:S04]  /*4870*/  MOV R0, UR38 ;  /* 0x0000002600007c02 */ /* 0x002fe80008000f00 */
[----:B------:R-:W-:Y:S04]  /*4880*/  SHF.L.U32 R0, R0, 0x1f, RZ ;  /* 0x0000001f00007819 */ /* 0x000fe800000006ff */
[----:B------:R-:W1:Y:S02]  /*4890*/  SYNCS.PHASECHK.TRANS64.TRYWAIT P1, [UR6+0xa8], R0 ;  /* 0x0000a800ff0075a7 */ /* 0x000e640008021106 */
[----:B-1----:R-:W-:Y:S05]  /*48a0*/  @!P1 BRA `(.L_x_83) ;  /* 0x00000064004c9947 */ /* 0x002fea0003800000 */
.L_x_82:
[----:B------:R-:W-:Y:S05]  /*48b0*/  BRA.U !UP5, `(.L_x_84) ;  /* 0x000000010d347547 */ /* 0x000fea000b800000 */
[----:B------:R-:W-:Y:S01]  /*48c0*/  UPLOP3.LUT UP2, UPT, UPT, UPT, UP6, 0x80, 0x8 ;  /* 0x000000000008789c */ /* 0x000fe20003f4f060 */
[----:B-1----:R-:W-:Y:S02]  /*48d0*/  HFMA2 R0, -RZ, RZ, 0, 5.9604644775390625e-08 ;  /* 0x00000001ff007431 */ /* 0x002fe400000001ff */
[----:B------:R-:W-:Y:S03]  /*48e0*/  IMAD.MOV.U32 R244, RZ, RZ, 0x1 ;  /* 0x00000001fff47424 */ /* 0x000fe600078e00ff */
[----:B------:R-:W-:Y:S05]  /*48f0*/  PLOP3.LUT P1, PT, PT, PT, UP2, 0x80, 0x8 ;  /* 0x000000000008781c */ /* 0x000fea0003f2f028 */
[----:B------:R-:W1:Y:S01]  /*4900*/  @UP2 LDCU.64 UR8, c[0x0][0x888] ;  /* 0x00011100ff0827ac */ /* 0x000e620008000a00 */
[----:B------:R-:W-:Y:S07]  /*4910*/  @UP2 UIMAD UR4, UR36, UR30, URZ ;  /* 0x0000001e240422a4 */ /* 0x000fee000f8e02ff */
[----:B------:R-:W-:Y:S01]  /*4920*/  @!P1 PRMT R244, R0, 0x7610, R244 ;  /* 0x0000761000f49816 */ /* 0x000fe200000000f4 */
[----:B-1----:R-:W-:Y:S03]  /*4930*/  @UP2 UIMAD.WIDE UR8, UR4, 0x4, UR8 ;  /* 0x00000004040828a5 */ /* 0x002fe6000f8e0208 */
[----:B------:R-:W1:Y:S03]  /*4940*/  @!UP2 LDCU UR4, c[0x0][0x880] ;  /* 0x00011000ff04a7ac */ /* 0x000e660008000800 */
[----:B------:R-:W-:Y:S01]  /*4950*/  IMAD.U32 R2, RZ, RZ, UR8 ;  /* 0x00000008ff027e24 */ /* 0x000fe2000f8e00ff */
[----:B------:R-:W-:Y:S05]  /*4960*/  MOV R3, UR9 ;  /* 0x0000000900037c02 */ /* 0x000fea0008000f00 */
[----:B-----5:R2:W5:Y:S02]  /*4970*/  @P1 LDG.E R137, desc[UR52][R2.64] ;  /* 0x0000003402891981 */ /* 0x020564000c1e1900 */
[----:B-12---:R-:W-:Y:S07]  /*4980*/  @!P1 IMAD.U32 R137, RZ, RZ, UR4 ;  /* 0x00000004ff899e24 */ /* 0x006fee000f8e00ff */
.L_x_84:
[----:B-----5:R-:W-:Y:S01]  /*4990*/  @!P0 FSETP.EQ.AND P1, PT, R137, RZ, PT ;  /* 0x000000ff8900820b */ /* 0x020fe20003f22000 */
[----:B------:R-:W-:Y:S01]  /*49a0*/  @!UPT UIADD3 URZ, UPT, UPT, URZ, URZ, URZ ;  /* 0x000000fffffff290 */ /* 0x000fe2000fffe0ff */
[----:B------:R-:W-:Y:S11]  /*49b0*/  @!P0 BRA `(.L_x_85) ;  /* 0x0000000000148947 */ /* 0x000ff60003800000 */
[----:B------:R-:W-:Y:S02]  /*49c0*/  LOP3.LUT P0, RZ, R244, 0xff, RZ, 0xc0, !PT ;  /* 0x000000fff4ff7812 */ /* 0x000fe4000780c0ff */
[----:B------:R-:W-:Y:S04]  /*49d0*/  PLOP3.LUT P1, PT, PT, PT, UP2, 0x80, 0x8 ;  /* 0x000000000008781c */ /* 0x000fe80003f2f028 */
[----:B------:R-:W-:Y:S07]  /*49e0*/  PLOP3.LUT P1, PT, P1, PT, PT, 0x8, 0x80 ;  /* 0x000000000080781c */ /* 0x000fee0000f2e170 */
[----:B------:R-:W-:Y:S11]  /*49f0*/  @P0 FSETP.EQ.AND P1, PT, R137, RZ, PT ;  /* 0x000000ff8900020b */ /* 0x000ff60003f22000 */
[----:B------:R-:W-:Y:S02]  /*4a00*/  @!UPT UIADD3 URZ, UPT, UPT, URZ, URZ, URZ ;  /* 0x000000fffffff290 */ /* 0x000fe4000fffe0ff */
.L_x_85:
[----:B------:R-:W-:Y:S01]  /*4a10*/  ULEA UR5, UR29, UR6, 0x3 ;  /* 0x000000061d057291 */ /* 0x000fe2000f8e18ff */
[----:B-1----:R-:W-:Y:S02]  /*4a20*/  SHF.L.U32 R2, R9, 0x1f, RZ ;  /* 0x0000001f09027819 */ /* 0x002fe400000006ff */
[----:B------:R-:W-:Y:S01]  /*4a30*/  ELECT P0, URZ, PT ;  /* 0x0000000000ff782f */ /* 0x000fe20003800000 */
[----:B------:R-:W-:Y:S05]  /*4a40*/  VIADD R0, R8, 0x1 ;  /* 0x0000000108007836 */ /* 0x000fea0000000000 */
[----:B------:R-:W1:Y:S02]  /*4a50*/  SYNCS.PHASECHK.TRANS64.TRYWAIT P2, [UR5+0x90], R2 ;  /* 0x00009002ff0075a7 */ /* 0x000e640008041105 */
[----:B-1----:R-:W-:Y:S05]  /*4a60*/  @!P2 BRA `(.L_x_86) ;  /* 0x0000006000f4a947 */ /* 0x002fea0003800000 */
.L_x_166:
[----:B------:R-:W-:Y:S01]  /*4a70*/  PLOP3.LUT P0, PT, P1, P0, PT, 0xf2, 0x2f ;  /* 0x00000000002f781c */ /* 0x000fe20000f01e72 */
[----:B------:R-:W-:Y:S01]  /*4a80*/  UIADD3 UR33, UPT, UPT, UR5, 0x80, URZ ;  /* 0x0000008005217890 */ /* 0x000fe2000fffe0ff */
[----:B------:R-:W-:Y:S01]  /*4a90*/  ISETP.NE.AND P1, PT, R0, 0x2, PT ;  /* 0x000000020000780c */ /* 0x000fe20003f25270 */
[----:B------:R-:W-:Y:S01]  /*4aa0*/  UMOV UR20, UR36 ;  /* 0x0000002400147c82 */ /* 0x000fe20008000000 */
[----:B------:R-:W-:Y:S01]  /*4ab0*/  UMOV UR28, UR36 ;  /* 0x00000024001c7c82 */ /* 0x000fe20008000000 */
[----:B------:R-:W-:Y:S01]  /*4ac0*/  UMOV UR12, UR36 ;  /* 0x00000024000c7c82 */ /* 0x000fe20008000000 */
[----:B-1----:R-:W-:Y:S02]  /*4ad0*/  SEL R2, RZ, 0x1, P1 ;  /* 0x00000001ff027807 */ /* 0x002fe40000800000 */
[----:B------:R-:W-:Y:S01]  /*4ae0*/  UMOV UR17, UR33 ;  /* 0x0000002100117c82 */ /* 0x000fe20008000000 */
[----:B------:R-:W-:Y:S01]  /*4af0*/  UMOV UR25, UR33 ;  /* 0x0000002100197c82 */ /* 0x000fe20008000000 */
[----:B------:R-:W-:Y:S01]  /*4b00*/  UMOV UR9, UR33 ;  /* 0x0000002100097c82 */ /* 0x000fe20008000000 */
[----:B------:R-:W-:Y:S02]  /*4b10*/  LOP3.LUT R10, R10, R2, RZ, 0x3c, !PT ;  /* 0x000000020a0a7212 */ /* 0x000fe400078e3cff */
[----:B------:R-:W-:Y:S01]  /*4b20*/  VOTEU.ALL UP0, P0 ;  /* 0x0000000000ff7886 */ /* 0x000fe20000000000 */
[----:B------:R-:W-:Y:S04]  /*4b30*/  SEL R8, R0, RZ, P1 ;  /* 0x000000ff00087207 */ /* 0x000fe80000800000 */
[----:B------:R-:W-:Y:S02]  /*4b40*/  @!UP0 UIADD3 UR56, UP1, UPT, UR50, 0x580, URZ ;  /* 0x0000058032388890 */ /* 0x000fe4000ff3e0ff */
[----:B------:R-:W-:Y:S02]  /*4b50*/  @!UP0 UIMAD UR4, UR29, 0x7800, UR6 ;  /* 0x000078001d0488a4 */ /* 0x000fe4000f8e0206 */
[----:B------:R-:W-:Y:S02]  /*4b60*/  @!UP0 UIADD3.X UR57, UPT, UPT, URZ, UR51, URZ, UP1, !UPT ;  /* 0x00000033ff398290 */ /* 0x000fe40008ffe4ff */
[----:B------:R-:W-:Y:S02]  /*4b70*/  @!UP0 USHF.L.U32 UR35, UR55, 0x6, URZ ;  /* 0x0000000637238899 */ /* 0x000fe400080006ff */
[----:B------:R-:W-:Y:S02]  /*4b80*/  @!UP0 UIMAD UR34, UR54, 0xf0, URZ ;  /* 0x000000f0362288a4 */ /* 0x000fe4000f8e02ff */
[----:B------:R-:W-:Y:S01]  /*4b90*/  @!UP0 UIADD3 UR32, UPT, UPT, UR4, 0x200, URZ ;  /* 0x0000020004208890 */ /* 0x000fe2000fffe0ff */
[----:B------:R-:W-:Y:S01]  /*4ba0*/  VOTEU.ALL UP1, P0 ;  /* 0x0000000000ff7886 */ /* 0x000fe20000020000 */
[----:B------:R-:W-:Y:S01]  /*4bb0*/  UMOV UR54, 0x0 ;  /* 0x0000000000367882 */ /* 0x000fe20000000000 */
[----:B------:R-:W-:Y:S01]  /*4bc0*/  UMOV UR55, 0x10000000 ;  /* 0x1000000000377882 */ /* 0x000fe20000000000 */
[----:B------:R-:W-:Y:S02]  /*4bd0*/  @!UP0 UIADD3 UR18, UPT, UPT, UR34, 0x10, URZ ;  /* 0x0000001022128890 */ /* 0x000fe4000fffe0ff */
[----:B------:R-:W-:Y:S03]  /*4be0*/  @!UP0 UIADD3 UR16, UPT, UPT, UR4, 0xa00, URZ ;  /* 0x00000a0004108890 */ /* 0x000fe6000fffe0ff */
[----:B------:R1:W-:Y:S01]  /*4bf0*/  @!UP1 UTMALDG.3D [UR32], [UR56], desc[UR54] ;  /* 0x00003620380095b4 */ /* 0x0003e20008011000 */
[----:B------:R-:W-:Y:S01]  /*4c00*/  VOTEU.ALL UP1, P0 ;  /* 0x0000000000ff7886 */ /* 0x000fe20000020000 */
[----:B------:R-:W-:Y:S01]  /*4c10*/  UMOV UR19, UR35 ;  /* 0x0000002300137c82 */ /* 0x000fe20008000000 */
[----:B------:R-:W-:Y:S02]  /*4c20*/  @!UP0 UIADD3 UR26, UPT, UPT, UR34, 0x20, URZ ;  /* 0x00000020221a8890 */ /* 0x000fe4000fffe0ff */
[----:B------:R-:W-:Y:S01]  /*4c30*/  @!UP0 UIADD3 UR24, UPT, UPT, UR4, 0x1200, URZ ;  /* 0x0000120004188890 */ /* 0x000fe2000fffe0ff */
[----:B------:R-:W-:Y:S01]  /*4c40*/  UMOV UR27, UR35 ;  /* 0x00000023001b7c82 */ /* 0x000fe20008000000 */
[----:B------:R2:W-:Y:S01]  /*4c50*/  @!UP1 UTMALDG.3D [UR16], [UR56], desc[UR54] ;  /* 0x00003610380095b4 */ /* 0x0005e20008011000 */
[----:B------:R-:W-:Y:S01]  /*4c60*/  VOTEU.ALL UP1, P0 ;  /* 0x0000000000ff7886 */ /* 0x000fe20000020000 */
[----:B------:R-:W-:Y:S02]  /*4c70*/  @!UP0 UIADD3 UR10, UPT, UPT, UR34, 0x30, URZ ;  /* 0x00000030220a8890 */ /* 0x000fe4000fffe0ff */
[----:B------:R-:W-:Y:S01]  /*4c80*/  @!UP0 UIADD3 UR8, UPT, UPT, UR4, 0x1a00, URZ ;  /* 0x00001a0004088890 */ /* 0x000fe2000fffe0ff */
[----:B------:R-:W-:Y:S01]  /*4c90*/  UMOV UR11, UR35 ;  /* 0x00000023000b7c82 */ /* 0x000fe20008000000 */
[----:B------:R-:W-:Y:S01]  /*4ca0*/  UIADD3 UR29, UPT, UPT, UR29, 0x1, URZ ;  /* 0x000000011d1d7890 */ /* 0x000fe2000fffe0ff */
[----:B------:R4:W-:Y:S01]  /*4cb0*/  @!UP1 UTMALDG.3D [UR24], [UR56], desc[UR54] ;  /* 0x00003618380095b4 */ /* 0x0009e20008011000 */
[----:B------:R-:W-:Y:S05]  /*4cc0*/  VOTEU.ALL UP1, P0 ;  /* 0x0000000000ff7886 */ /* 0x000fea0000020000 */
[----:B------:R5:W-:Y:S01]  /*4cd0*/  @!UP1 UTMALDG.3D [UR8], [UR56], desc[UR54] ;  /* 0x00003608380095b4 */ /* 0x000be20008011000 */
[----:B------:R-:W-:Y:S01]  /*4ce0*/  VOTEU.ALL UP1, P0 ;  /* 0x0000000000ff7886 */ /* 0x000fe20000020000 */
[----:B-1----:R-:W-:Y:S01]  /*4cf0*/  UPRMT UR33, UR7, 0x654, UR33 ;  /* 0x0000065407217896 */ /* 0x002fe20008000021 */
[----:B------:R-:W-:Y:S01]  /*4d00*/  UMOV UR36, UR47 ;  /* 0x0000002f00247c82 */ /* 0x000fe20008000000 */
[----:B--2---:R-:W-:Y:S02]  /*4d10*/  @!UP0 UIADD3 UR18, UPT, UPT, UR34, 0x40, URZ ;  /* 0x0000004022128890 */ /* 0x004fe4000fffe0ff */
[----:B------:R-:W-:Y:S02]  /*4d20*/  @!UP0 UIADD3 UR16, UPT, UPT, UR4, 0x2200, URZ ;  /* 0x0000220004108890 */ /* 0x000fe4000fffe0ff */
[----:B----4-:R-:W-:Y:S02]  /*4d30*/  @!UP0 UIADD3 UR26, UPT, UPT, UR34, 0x50, URZ ;  /* 0x00000050221a8890 */ /* 0x010fe4000fffe0ff */
[----:B------:R-:W-:Y:S05]  /*4d40*/  @!UP0 UIADD3 UR24, UPT, UPT, UR4, 0x2a00, URZ ;  /* 0x00002a0004188890 */ /* 0x000fea000fffe0ff */
[----:B------:R1:W-:Y:S01]  /*4d50*/  @!UP1 UTMALDG.3D [UR16], [UR56], desc[UR54] ;  /* 0x00003610380095b4 */ /* 0x0003e20008011000 */
[----:B------:R-:W-:Y:S01]  /*4d60*/  VOTEU.ALL UP1, P0 ;  /* 0x0000000000ff7886 */ /* 0x000fe20000020000 */
[----:B-----5:R-:W-:Y:S02]  /*4d70*/  @!UP0 UIADD3 UR10, UPT, UPT, UR34, 0x60, URZ ;  /* 0x00000060220a8890 */ /* 0x020fe4000fffe0ff */
[----:B------:R-:W-:Y:S02]  /*4d80*/  @!UP0 UIADD3 UR8, UPT, UPT, UR4, 0x3200, URZ ;  /* 0x0000320004088890 */ /* 0x000fe4000fffe0ff */
[----:B------:R2:W-:Y:S01]  /*4d90*/  @!UP1 UTMALDG.3D [UR24], [UR56], desc[UR54] ;  /* 0x00003618380095b4 */ /* 0x0005e20008011000 */
[----:B------:R-:W-:Y:S06]  /*4da0*/  VOTEU.ALL UP1, P0 ;  /* 0x0000000000ff7886 */ /* 0x000fec0000020000 */
[----:B------:R4:W-:Y:S01]  /*4db0*/  @!UP1 UTMALDG.3D [UR8], [UR56], desc[UR54] ;  /* 0x00003608380095b4 */ /* 0x0009e20008011000 */
[----:B------:R-:W-:Y:S01]  /*4dc0*/  VOTEU.ALL UP1, P0 ;  /* 0x0000000000ff7886 */ /* 0x000fe20000020000 */
[----:B-1----:R-:W-:Y:S02]  /*4dd0*/  @!UP0 UIADD3 UR18, UPT, UPT, UR34, 0x70, URZ ;  /* 0x0000007022128890 */ /* 0x002fe4000fffe0ff */
[----:B------:R-:W-:Y:S02]  /*4de0*/  @!UP0 UIADD3 UR16, UPT, UPT, UR4, 0x3a00, URZ ;  /* 0x00003a0004108890 */ /* 0x000fe4000fffe0ff */
[----:B--2---:R-:W-:Y:S02]  /*4df0*/  @!UP0 UIADD3 UR26, UPT, UPT, UR34, 0x80, URZ ;  /* 0x00000080221a8890 */ /* 0x004fe4000fffe0ff */
[----:B------:R-:W-:Y:S05]  /*4e00*/  @!UP0 UIADD3 UR24, UPT, UPT, UR4, 0x4200, URZ ;  /* 0x0000420004188890 */ /* 0x000fea000fffe0ff */
[----:B------:R1:W-:Y:S01]  /*4e10*/  @!UP1 UTMALDG.3D [UR16], [UR56], desc[UR54] ;  /* 0x00003610380095b4 */ /* 0x0003e20008011000 */
[----:B------:R-:W-:Y:S01]  /*4e20*/  VOTEU.ALL UP1, P0 ;  /* 0x0000000000ff7886 */ /* 0x000fe20000020000 */
[----:B----4-:R-:W-:Y:S02]  /*4e30*/  @!UP0 UIADD3 UR10, UPT, UPT, UR34, 0x90, URZ ;  /* 0x00000090220a8890 */ /* 0x010fe4000fffe0ff */
        /* <DEDUP_REMOVED lines=13> */
[----:B------:R-:W-:Y:S01]  /*4f10*/  @!UP1 UTMALDG.3D [UR24], [UR56], desc[UR54] ;  /* 0x00003618380095b4 */ /* 0x000fe20008011000 */
[----:B------:R-:W-:Y:S06]  /*4f20*/  VOTEU.ALL UP1, P0 ;  /* 0x0000000000ff7886 */ /* 0x000fec0000020000 */
[----:B------:R2:W-:Y:S01]  /*4f30*/  @!UP1 UTMALDG.3D [UR8], [UR56], desc[UR54] ;  /* 0x00003608380095b4 */ /* 0x0005e20008011000 */
[----:B------:R-:W-:Y:S02]  /*4f40*/  UPLOP3.LUT UP1, UPT, UPT, UPT, UPT, 0x80, 0x8 ;  /* 0x000000000008789c */ /* 0x000fe40003f2f070 */
[----:B-1----:R-:W-:Y:S02]  /*4f50*/  @!UP0 UIADD3 UR18, UPT, UPT, UR34, 0xd0, URZ ;  /* 0x000000d022128890 */ /* 0x002fe4000fffe0ff */
[----:B------:R-:W-:Y:S02]  /*4f60*/  @!UP0 UIADD3 UR16, UPT, UPT, UR4, 0x6a00, URZ ;  /* 0x00006a0004108890 */ /* 0x000fe4000fffe0ff */
[----:B--2---:R-:W-:Y:S02]  /*4f70*/  @!UP0 UIADD3 UR10, UPT, UPT, UR34, 0xe0, URZ ;  /* 0x000000e0220a8890 */ /* 0x004fe4000fffe0ff */
[----:B------:R-:W-:Y:S01]  /*4f80*/  @!UP0 UIADD3 UR8, UPT, UPT, UR4, 0x7200, URZ ;  /* 0x0000720004088890 */ /* 0x000fe2000fffe0ff */
[----:B------:R-:W-:Y:S05]  /*4f90*/  VOTEU.ALL UP0, P0 ;  /* 0x0000000000ff7886 */ /* 0x000fea0000000000 */
[----:B------:R-:W-:Y:S01]  /*4fa0*/  @!UP0 UTMALDG.3D [UR16], [UR56], desc[UR54] ;  /* 0x00003610380085b4 */ /* 0x000fe20008011000 */
[----:B------:R-:W-:Y:S04]  /*4fb0*/  UISETP.NE.AND UP0, UPT, UR29, 0x2, UPT ;  /* 0x000000021d00788c */ /* 0x000fe8000bf05270 */
[----:B------:R-:W-:Y:S02]  /*4fc0*/  USEL UR4, URZ, 0x1, UP0 ;  /* 0x00000001ff047887 */ /* 0x000fe40008000000 */
[----:B------:R-:W-:Y:S02]  /*4fd0*/  USEL UR29, UR29, URZ, UP0 ;  /* 0x000000ff1d1d7287 */ /* 0x000fe40008000000 */
[----:B------:R-:W-:Y:S02]  /*4fe0*/  VOTEU.ALL UP0, P0 ;  /* 0x0000000000ff7886 */ /* 0x000fe40000000000 */
[----:B------:R-:W-:Y:S03]  /*4ff0*/  LOP3.LUT R9, R9, UR4, RZ, 0x3c, !PT ;  /* 0x0000000409097c12 */ /* 0x000fe6000f8e3cff */
[----:B------:R1:W-:Y:S01]  /*5000*/  @!UP0 UTMALDG.3D [UR8], [UR56], desc[UR54] ;  /* 0x00003608380085b4 */ /* 0x0003e20008011000 */
[----:B------:R4:W-:Y:S01]  /*5010*/  @!P0 SYNCS.ARRIVE.TRANS64.RED.A0TR RZ, [UR5+0x80], R11 ;  /* 0x0000800bffff89a7 */ /* 0x0009e20008300405 */
[----:B------:R-:W-:Y:S01]  /*5020*/  SYNCS.ARRIVE.TRANS64.RED.A1T0 RZ, [UR33], RZ ;  /* 0x000000ffffff79a7 */ /* 0x000fe20008100421 */
[----:B-1----:R-:W-:Y:S02]  /*5030*/  UIADD3 UR54, UPT, UPT, UR22, UR48, URZ ;  /* 0x0000003016367290 */ /* 0x002fe4000fffe0ff */
[----:B------:R-:W-:Y:S01]  /*5040*/  UIADD3 UR55, UPT, UPT, UR23, UR49, URZ ;  /* 0x0000003117377290 */ /* 0x000fe2000fffe0ff */
[----:B------:R-:W-:Y:S11]  /*5050*/  BRA.U UP3, `(.L_x_87) ;  /* 0xfffffff103787547 */ /* 0x000ff6000b83ffff */
[----:B------:R-:W-:Y:S01]  /*5060*/  UIADD3 UR6, UPT, UPT, UR6, 0x90, URZ ;  /* 0x0000009006067890 */ /* 0x000fe2000fffe0ff */
[----:B------:R-:W-:-:S03]  /*5070*/  SHF.L.U32 R0, R9, 0x1f, RZ ;  /* 0x0000001f09007819 */ /* 0x000fc600000006ff */
[----:B------:R-:W-:-:S09]  /*5080*/  ULEA UR4, UR29, UR6, 0x3 ;  /* 0x000000061d047291 */ /* 0x000fd2000f8e18ff */
[----:B------:R-:W1:Y:S02]  /*5090*/  SYNCS.PHASECHK.TRANS64.TRYWAIT P0, [UR4], R0 ;  /* 0x00000000ff0075a7 */ /* 0x000e640008001104 */
[----:B-1----:R-:W-:Y:S05]  /*50a0*/  @!P0 BRA `(.L_x_88) ;  /* 0x0000005c007c8947 */ /* 0x002fea0003800000 */
.L_x_168:
        /* <DEDUP_REMOVED lines=8> */
.L_x_89:
[----:B-1----:R1:W2:Y:S02]  /*5130*/  SYNCS.PHASECHK.TRANS64.TRYWAIT P0, [R0+URZ], R2 ;  /* 0x00000002000075a7 */ /* 0x0022a400080011ff */
[----:B--2---:R-:W-:Y:S05]  /*5140*/  @!P0 NANOSLEEP.SYNCS 0x989680 ;  /* 0x009896800000895d */ /* 0x004fea0003900000 */
[----:B------:R-:W2:Y:S02]  /*5150*/  @!P0 SYNCS.PHASECHK.TRANS64 P0, [R0+URZ], R2 ;  /* 0x00000002000085a7 */ /* 0x000ea400080010ff */
[----:B--23--:R-:W-:Y:S05]  /*5160*/  @P0 EXIT ;  /* 0x000000000000094d */ /* 0x00cfea0003800000 */
[----:B------:R-:W-:Y:S05]  /*5170*/  BRA `(.L_x_89) ;  /* 0xfffffffc00ec7947 */ /* 0x000fea000383ffff */
.L_x_79:
[----:B------:R-:W-:-:S06]  /*5180*/  UISETP.GE.AND UP0, UPT, UR5, 0x4, UPT ;  /* 0x000000040500788c */ /* 0x000fcc000bf06270 */
[----:B------:R-:W-:-:S13]  /*5190*/  PLOP3.LUT P0, PT, PT, PT, UP0, 0x80, 0x8 ;  /* 0x000000000008781c */ /* 0x000fda0003f0f008 */
[----:B------:R-:W-:Y:S05]  /*51a0*/  @!P0 EXIT ;  /* 0x000000000000894d */ /* 0x000fea0003800000 */
[----:B------:R-:W-:Y:S01]  /*51b0*/  BAR.SYNC.DEFER_BLOCKING 0x6, 0xa0 ;  /* 0x0182800000007b1d */ /* 0x000fe20000010000 */
[----:B------:R-:W-:-:S05]  /*51c0*/  IMAD.U32 R0, R6, 0x10000, RZ ;  /* 0x0001000006007824 */ /* 0x000fca00078e00ff */
[----:B------:R-:W-:Y:S01]  /*51d0*/  UMOV UR4, 0x400 ;  /* 0x0000040000047882 */ /* 0x000fe20000000000 */
[----:B------:R-:W-:Y:S01]  /*51e0*/  LOP3.LUT R0, R0, 0x600000, RZ, 0xc0, !PT ;  /* 0x0060000000007812 */ /* 0x000fe200078ec0ff */
[----:B------:R-:W-:Y:S01]  /*51f0*/  ULEA UR4, UR7, UR4, 0x18 ;  /* 0x0000000407047291 */ /* 0x000fe2000f8ec0ff */
[----:B------:R-:W-:Y:S01]  /*5200*/  UMOV UR5, URZ ;  /* 0x000000ff00057c82 */ /* 0x000fe20008000000 */
[----:B------:R-:W-:Y:S01]  /*5210*/  UMOV UR6, URZ ;  /* 0x000000ff00067c82 */ /* 0x000fe20008000000 */
[----:B------:R-:W-:Y:S01]  /*5220*/  MOV R2, UR5 ;  /* 0x0000000500027c02 */ /* 0x000fe20008000f00 */
[----:B------:R-:W-:Y:S01]  /*5230*/  IMAD.U32 R249, RZ, RZ, UR5 ;  /* 0x00000005fff97e24 */ /* 0x000fe2000f8e00ff */
[----:B------:R-:W1:Y:S01]  /*5240*/  LDCU UR40, c[0x0][0xb0c] ;  /* 0x00016180ff2877ac */ /* 0x000e620008000800 */
[----:B------:R-:W-:Y:S02]  /*5250*/  IMAD.U32 R245, RZ, RZ, UR6 ;  /* 0x00000006fff57e24 */ /* 0x000fe4000f8e00ff */
[----:B------:R-:W-:Y:S01]  /*5260*/  STL [R1+0x4], R2 ;  /* 0x0000040201007387 */ /* 0x000fe20000100800 */
[----:B------:R-:W2:Y:S01]  /*5270*/  LDCU UR37, c[0x0][0xb30] ;  /* 0x00016600ff2577ac */ /* 0x000ea20008000800 */
[----:B------:R-:W3:Y:S02]  /*5280*/  LDCU.64 UR50, c[0x0][0x888] ;  /* 0x00011100ff3277ac */ /* 0x000ee40008000a00 */
[----:B------:R-:W4:Y:S01]  /*5290*/  LDS R16, [UR4+0x160] ;  /* 0x00016004ff107984 */ /* 0x000f220008000800 */
[----:B------:R-:W-:Y:S01]  /*52a0*/  UMOV UR4, 0x1 ;  /* 0x0000000100047882 */ /* 0x000fe20000000000 */
[----:B------:R-:W1:Y:S01]  /*52b0*/  LDCU.64 UR38, c[0x0][0xb28] ;  /* 0x00016500ff2677ac */ /* 0x000e620008000a00 */
[----:B------:R-:W-:Y:S01]  /*52c0*/  MOV R250, UR4 ;  /* 0x0000000400fa7c02 */ /* 0x000fe20008000f00 */
[----:B------:R-:W-:Y:S01]  /*52d0*/  UMOV UR4, URZ ;  /* 0x000000ff00047c82 */ /* 0x000fe20008000000 */
[----:B------:R-:W1:Y:S01]  /*52e0*/  LDCU.128 UR44, c[0x0][0xb10] ;  /* 0x00016200ff2c77ac */ /* 0x000e620008000c00 */
[----:B------:R-:W-:Y:S01]  /*52f0*/  MOV R248, UR4 ;  /* 0x0000000400f87c02 */ /* 0x000fe20008000f00 */
[----:B------:R-:W-:Y:S01]  /*5300*/  UMOV UR43, URZ ;  /* 0x000000ff002b7c82 */ /* 0x000fe20008000000 */
[----:B------:R-:W-:Y:S01]  /*5310*/  UMOV UR15, URZ ;  /* 0x000000ff000f7c82 */ /* 0x000fe20008000000 */
[----:B----4-:R-:W-:Y:S01]  /*5320*/  IMAD.IADD R16, R16, 0x1, R0 ;  /* 0x0000000110107824 */ /* 0x010fe200078e0200 */
[----:B------:R-:W-:-:S05]  /*5330*/  MOV R0, UR4 ;  /* 0x0000000400007c02 */ /* 0x000fca0008000f00 */
[----:B-123--:R4:W-:Y:S02]  /*5340*/  STL [R1], R0 ;  /* 0x0000000001007387 */ /* 0x00e9e40000100800 */
.L_x_123:
[----:B------:R-:W1:Y:S01]  /*5350*/  S2UR UR56, SR_CgaCtaId ;  /* 0x00000000003879c3 */ /* 0x000e620000008800 */
[----:B------:R-:W-:Y:S01]  /*5360*/  R2UR UR4, R248 ;  /* 0x00000000f80472ca */ /* 0x000fe200000e0000 */
[----:B------:R-:W-:Y:S11]  /*5370*/  UMOV UR57, 0x400 ;  /* 0x0000040000397882 */ /* 0x000ff60000000000 */
[----:B------:R-:W-:Y:S01]  /*5380*/  @!UPT UIADD3 URZ, UPT, UPT, URZ, URZ, URZ ;  /* 0x000000fffffff290 */ /* 0x000fe2000fffe0ff */
[----:B----4-:R-:W-:Y:S05]  /*5390*/  IMAD.U32 R0, RZ, RZ, UR4 ;  /* 0x00000004ff007e24 */ /* 0x010fea000f8e00ff */
[----:B------:R-:W-:Y:S01]  /*53a0*/  SHF.L.U32 R0, R0, 0x1f, RZ ;  /* 0x0000001f00007819 */ /* 0x000fe200000006ff */
[----:B-1----:R-:W-:Y:S04]  /*53b0*/  ULEA UR57, UR56, UR57, 0x18 ;  /* 0x0000003938397291 */ /* 0x002fe8000f8ec0ff */
[----:B------:R-:W-:Y:S09]  /*53c0*/  ULEA UR5, UR15, UR57, 0x3 ;  /* 0x000000390f057291 */ /* 0x000ff2000f8e18ff */
[----:B------:R-:W1:Y:S02]  /*53d0*/  SYNCS.PHASECHK.TRANS64.TRYWAIT P0, [UR5+0xb0], R0 ;  /* 0x0000b000ff0075a7 */ /* 0x000e640008001105 */
[----:B-1---5:R-:W-:Y:S05]  /*53e0*/  @!P0 BRA `(.L_x_90) ;  /* 0x0000005800c48947 */ /* 0x022fea0003800000 */
.L_x_170:
[----:B------:R-:W-:Y:S01]  /*53f0*/  ULEA UR4, UR15, UR57, 0x4 ;  /* 0x000000390f047291 */ /* 0x000fe2000f8e20ff */
[----:B------:R-:W-:Y:S01]  /*5400*/  R2UR UR9, R251 ;  /* 0x00000000fb0972ca */ /* 0x000fe200000e0000 */
[----:B------:R-:W-:Y:S01]  /*5410*/  UIADD3 UR5, UPT, UPT, UR5, 0xc0, URZ ;  /* 0x000000c005057890 */ /* 0x000fe2000fffe0ff */
[----:B------:R-:W2:Y:S03]  /*5420*/  LDCU UR6, c[0x0][0xb24] ;  /* 0x00016480ff0677ac */ /* 0x000ea60008000800 */
[----:B------:R-:W-:Y:S03]  /*5430*/  UPRMT UR5, URZ, 0x654, UR5 ;  /* 0x00000654ff057896 */ /* 0x000fe60008000005 */
[----:B------:R-:W3:Y:S01]  /*5440*/  LDS.128 R4, [UR4+0x140] ;  /* 0x00014004ff047984 */ /* 0x000ee20008000c00 */
[----:B------:R-:W-:Y:S01]  /*5450*/  @!PT LDS RZ, [RZ] ;  /* 0x00000000fffff984 */ /* 0x000fe20000000800 */
[----:B------:R-:W-:Y:S01]  /*5460*/  @!PT LDS RZ, [RZ] ;  /* 0x00000000fffff984 */ /* 0x000fe20000000800 */
[----:B------:R-:W-:Y:S01]  /*5470*/  @!PT LDS RZ, [RZ] ;  /* 0x00000000fffff984 */ /* 0x000fe20000000800 */
[----:B------:R-:W-:Y:S01]  /*5480*/  @!PT LDS RZ, [RZ] ;  /* 0x00000000fffff984 */ /* 0x000fe20000000800 */
[----:B------:R4:W-:Y:S07]  /*5490*/  MEMBAR.ALL.CTA ;  /* 0x0000000000007992 */ /* 0x0009ee0000008000 */
[----:B----4-:R-:W4:Y:S02]  /*54a0*/  FENCE.VIEW.ASYNC.S ;  /* 0x00000000000073c6 */ /* 0x010f240000000000 */
[----:B----4-:R-:W-:Y:S01]  /*54b0*/  SYNCS.ARRIVE.TRANS64.RED.A1T0 RZ, [UR5], RZ ;  /* 0x000000ffffff79a7 */ /* 0x010fe20008100405 */
[----:B---3--:R-:W-:Y:S01]  /*54c0*/  LOP3.LUT P0, RZ, R6, 0x1, RZ, 0xc0, !PT ;  /* 0x0000000106ff7812 */ /* 0x008fe2000780c0ff */
[----:B--2---:R-:W-:Y:S11]  /*54d0*/  UISETP.GE.AND UP0, UPT, UR6, 0x1, UPT ;  /* 0x000000010600788c */ /* 0x004ff6000bf06270 */
[----:B------:R-:W-:Y:S01]  /*54e0*/  @!UPT UIADD3 URZ, UPT, UPT, URZ, URZ, URZ ;  /* 0x000000fffffff290 */ /* 0x000fe2000fffe0ff */
[----:B------:R-:W-:Y:S01]  /*54f0*/  VOTEU.ANY UP1, P0 ;  /* 0x0000000000ff7886 */ /* 0x000fe20000020100 */
[----:B------:R-:W-:Y:S01]  /*5500*/  PLOP3.LUT P0, PT, PT, PT, UP1, 0x80, 0x8 ;  /* 0x000000000008781c */ /* 0x000fe20003f0f018 */
[----:B------:R-:W-:Y:S06]  /*5510*/  UP2UR UR4, UPR, URZ, 0x2 ;  /* 0x00000002ff047883 */ /* 0x000fec0008000000 */
[----:B------:R-:W-:Y:S05]  /*5520*/  IMAD.U32 R3, RZ, RZ, UR4 ;  /* 0x00000004ff037e24 */ /* 0x000fea000f8e00ff */
[----:B------:R2:W-:Y:S01]  /*5530*/  STL [R1+0xc], R3 ;  /* 0x00000c0301007387 */ /* 0x0005e20000100800 */
[----:B-1----:R-:W-:Y:S02]  /*5540*/  @P0 SHF.R.U32.HI R0, RZ, 0x10, R5 ;  /* 0x00000010ff000819 */ /* 0x002fe40000011605 */
[----:B------:R-:W-:Y:S02]  /*5550*/  @P0 MOV R2, R4 ;  /* 0x0000000400020202 */ /* 0x000fe40000000f00 */
[----:B------:R-:W-:Y:S02]  /*5560*/  @P0 R2UR UR4, R0 ;  /* 0x00000000000402ca */ /* 0x000fe400000e0000 */
[----:B------:R-:W-:Y:S02]  /*5570*/  @P0 LOP3.LUT R4, R5, 0xffff, RZ, 0xc0, !PT ;  /* 0x0000ffff05040812 */ /* 0x000fe400078ec0ff */
[----:B------:R-:W-:Y:S02]  /*5580*/  @P0 R2UR UR8, R2 ;  /* 0x00000000020802ca */ /* 0x000fe400000e0000 */
[----:B------:R-:W-:Y:S07]  /*5590*/  @P0 R2UR UR7, R4 ;  /* 0x00000000040702ca */ /* 0x000fee00000e0000 */
[----:B------:R-:W-:Y:S02]  /*55a0*/  @UP1 UMOV UR9, UR4 ;  /* 0x0000000400091c82 */ /* 0x000fe40008000000 */
[----:B------:R-:W-:Y:S02]  /*55b0*/  IMAD.U32 R251, RZ, RZ, UR9 ;  /* 0x00000009fffb7e24 */ /* 0x000fe4000f8e00ff */
[----:B------:R-:W-:Y:S02]  /*55c0*/  @UP1 UMOV UR42, UR8 ;  /* 0x00000008002a1c82 */ /* 0x000fe40008000000 */
[----:B------:R-:W-:Y:S01]  /*55d0*/  @UP1 UMOV UR41, UR7 ;  /* 0x0000000700291c82 */ /* 0x000fe20008000000 */
[----:B--2---:R-:W-:Y:S05]  /*55e0*/  BRA.U !UP0, `(.L_x_91) ;  /* 0x0000000108cc7547 */ /* 0x004fea000b800000 */
[----:B------:R-:W1:Y:S01]  /*55f0*/  LDCU UR7, c[0x0][0xb20] ;  /* 0x00016400ff0777ac */ /* 0x000e620008000800 */
[----:B------:R-:W2:Y:S01]  /*5600*/  LDCU UR9, c[0x0][0x370] ;  /* 0x00006e00ff0977ac */ /* 0x000ea20008000800 */
[----:B------:R-:W3:Y:S01]  /*5610*/  LDCU UR4, c[0x0][0x374] ;  /* 0x00006e80ff0477ac */ /* 0x000ee20008000800 */
[----:B------:R-:W-:Y:S02]  /*5620*/  UISETP.NE.AND UP0, UPT, UR46, 0x1, UPT ;  /* 0x000000012e00788c */ /* 0x000fe4000bf05270 */
[----:B------:R-:W-:Y:S02]  /*5630*/  UISETP.NE.AND UP1, UPT, UR40, 0x1, UPT ;  /* 0x000000012800788c */ /* 0x000fe4000bf25270 */
[----:B------:R-:W-:Y:S02]  /*5640*/  UIMAD.WIDE.U32 UR10, UR41, UR47, URZ ;  /* 0x0000002f290a72a5 */ /* 0x000fe4000f8e00ff */
[----:B------:R-:W-:Y:S02]  /*5650*/  UIMAD.WIDE.U32 UR12, UR42, UR44, URZ ;  /* 0x0000002c2a0c72a5 */ /* 0x000fe4000f8e00ff */
[----:B------:R-:W-:Y:S02]  /*5660*/  UISETP.NE.AND UP2, UPT, UR6, 0x1, UPT ;  /* 0x000000010600788c */ /* 0x000fe4000bf45270 */
[----:B--2---:R-:W-:Y:S01]  /*5670*/  UIMAD.WIDE.U32 UR16, UR9, UR44, URZ ;  /* 0x0000002c091072a5 */ /* 0x004fe2000f8e00ff */
[----:B------:R-:W-:Y:S01]  /*5680*/  UMOV UR10, UR11 ;  /* 0x0000000b000a7c82 */ /* 0x000fe20008000000 */
[----:B---3--:R-:W-:Y:S02]  /*5690*/  UIMAD.WIDE.U32 UR18, UR4, UR47, URZ ;  /* 0x0000002f041272a5 */ /* 0x008fe4000f8e00ff */
[----:B-1----:R-:W-:Y:S03]  /*56a0*/  USHF.R.U32.HI UR10, URZ, UR7, UR10 ;  /* 0x00000007ff0a7299 */ /* 0x002fe6000801160a */
[----:B------:R-:W-:Y:S02]  /*56b0*/  UMOV UR16, UR17 ;  /* 0x0000001100107c82 */ /* 0x000fe40008000000 */
[----:B------:R-:W-:Y:S02]  /*56c0*/  @UP1 USHF.R.U32.HI UR9, URZ, UR45, UR16 ;  /* 0x0000002dff091299 */ /* 0x000fe40008011610 */
[----:B------:R-:W-:Y:S01]  /*56d0*/  USEL UR10, UR41, UR10, !UP0 ;  /* 0x0000000a290a7287 */ /* 0x000fe2000c000000 */
[----:B------:R-:W-:Y:S02]  /*56e0*/  UMOV UR5, UR19 ;  /* 0x0000001300057c82 */ /* 0x000fe40008000000 */
[----:B------:R-:W-:Y:S03]  /*56f0*/  @UP0 USHF.R.U32.HI UR4, URZ, UR7, UR5 ;  /* 0x00000007ff040299 */ /* 0x000fe60008011605 */
[----:B------:R-:W-:Y:S01]  /*5700*/  UMOV UR7, UR13 ;  /* 0x0000000d00077c82 */ /* 0x000fe20008000000 */
[----:B------:R-:W-:Y:S02]  /*5710*/  UIMAD.WIDE.U32 UR16, UR4, UR38, URZ ;  /* 0x00000026041072a5 */ /* 0x000fe4000f8e00ff */
[----:B------:R-:W-:Y:S02]  /*5720*/  UIMAD.WIDE.U32 UR12, UR9, UR38, URZ ;  /* 0x00000026090c72a5 */ /* 0x000fe4000f8e00ff */
[----:B------:R-:W-:Y:S03]  /*5730*/  USHF.R.U32.HI UR7, URZ, UR45, UR7 ;  /* 0x0000002dff077299 */ /* 0x000fe60008011607 */
[----:B------:R-:W-:Y:S02]  /*5740*/  UMOV UR5, UR17 ;  /* 0x0000001100057c82 */ /* 0x000fe40008000000 */
[----:B------:R-:W-:Y:S02]  /*5750*/  @UP2 USHF.R.U32.HI UR4, URZ, UR39, UR5 ;  /* 0x00000027ff042299 */ /* 0x000fe40008011605 */
[----:B------:R-:W-:Y:S02]  /*5760*/  USEL UR5, UR42, UR7, !UP1 ;  /* 0x000000072a057287 */ /* 0x000fe4000c800000 */
[----:B------:R-:W-:Y:S02]  /*5770*/  UIMAD UR4, UR6, UR4, URZ ;  /* 0x00000004060472a4 */ /* 0x000fe4000f8e02ff */
[----:B------:R-:W-:Y:S02]  /*5780*/  UIADD3 UR8, UPT, UPT, -UR5, URZ, URZ ;  /* 0x000000ff05087290 */ /* 0x000fe4000fffe1ff */
[----:B------:R-:W-:Y:S02]  /*5790*/  UISETP.GE.AND UP0, UPT, UR10, UR4, UPT ;  /* 0x000000040a00728c */ /* 0x000fe4000bf06270 */
[----:B------:R-:W-:Y:S01]  /*57a0*/  UIMAD UR42, UR40, UR8, UR42 ;  /* 0x00000008282a72a4 */ /* 0x000fe2000f8e022a */
[----:B------:R-:W-:Y:S02]  /*57b0*/  UMOV UR12, UR13 ;  /* 0x0000000d000c7c82 */ /* 0x000fe40008000000 */
[----:B------:R-:W-:Y:S02]  /*57c0*/  @UP2 USHF.R.U32.HI UR9, URZ, UR39, UR12 ;  /* 0x00000027ff092299 */ /* 0x000fe4000801160c */
[----:B------:R-:W-:Y:S02]  /*57d0*/  UIMAD.WIDE.U32 UR12, UR10, UR38, URZ ;  /* 0x000000260a0c72a5 */ /* 0x000fe4000f8e00ff */
[----:B------:R-:W-:Y:S04]  /*57e0*/  UIMAD UR7, UR6, UR9, URZ ;  /* 0x00000009060772a4 */ /* 0x000fe8000f8e02ff */
[----:B------:R-:W-:Y:S01]  /*57f0*/  UISETP.GE.OR UP0, UPT, UR5, UR7, UP0 ;  /* 0x000000070500728c */ /* 0x000fe20008706670 */
[----:B------:R-:W-:Y:S01]  /*5800*/  UMOV UR4, UR13 ;  /* 0x0000000d00047c82 */ /* 0x000fe20008000000 */
[----:B------:R-:W-:Y:S02]  /*5810*/  UIMAD.WIDE.U32 UR12, UR5, UR38, URZ ;  /* 0x00000026050c72a5 */ /* 0x000fe4000f8e00ff */
[----:B------:R-:W-:Y:S04]  /*5820*/  USHF.R.U32.HI UR4, URZ, UR39, UR4 ;  /* 0x00000027ff047299 */ /* 0x000fe80008011604 */
[----:B------:R-:W-:Y:S03]  /*5830*/  USEL UR14, UR10, UR4, !UP2 ;  /* 0x000000040a0e7287 */ /* 0x000fe6000d000000 */
[----:B------:R-:W-:Y:S01]  /*5840*/  @!UP0 UMOV UR4, UR13 ;  /* 0x0000000d00048c82 */ /* 0x000fe20008000000 */
[----:B------:R-:W-:Y:S02]  /*5850*/  UIADD3 UR7, UPT, UPT, -UR14, URZ, URZ ;  /* 0x000000ff0e077290 */ /* 0x000fe4000fffe1ff */
[----:B------:R-:W-:Y:S02]  /*5860*/  @!UP0 USHF.R.U32.HI UR4, URZ, UR39, UR4 ;  /* 0x00000027ff048299 */ /* 0x000fe40008011604 */
[----:B------:R-:W-:Y:S02]  /*5870*/  UIMAD UR11, UR6, UR7, UR10 ;  /* 0x00000007060b72a4 */ /* 0x000fe4000f8e020a */
[----:B------:R-:W-:Y:S02]  /*5880*/  @!UP0 USEL UR4, UR5, UR4, !UP2 ;  /* 0x0000000405048287 */ /* 0x000fe4000d000000 */
[----:B------:R-:W-:Y:S02]  /*5890*/  UIADD3 UR7, UPT, UPT, -UR10, URZ, URZ ;  /* 0x000000ff0a077290 */ /* 0x000fe4000fffe1ff */
[----:B------:R-:W-:Y:S02]  /*58a0*/  @!UP0 UIMAD UR9, UR9, UR11, UR4 ;  /* 0x0000000b090982a4 */ /* 0x000fe4000f8e0204 */
[----:B------:R-:W-:Y:S02]  /*58b0*/  @!UP0 UIADD3 UR4, UPT, UPT, UR14, -UR4, URZ ;  /* 0x800000040e048290 */ /* 0x000fe4000fffe0ff */
[----:B------:R-:W-:Y:S02]  /*58c0*/  UIMAD UR41, UR46, UR7, UR41 ;  /* 0x000000072e2972a4 */ /* 0x000fe4000f8e0229 */
[----:B------:R-:W-:Y:S03]  /*58d0*/  @!UP0 UIMAD UR10, UR4, UR6, UR5 ;  /* 0x00000006040a82a4 */ /* 0x000fe6000f8e0205 */
[----:B------:R-:W-:Y:S02]  /*58e0*/  @!UP0 UMOV UR5, UR9 ;  /* 0x0000000900058c82 */ /* 0x000fe40008000000 */
[----:B------:R-:W-:Y:S02]  /*58f0*/  UIMAD UR42, UR5, UR40, UR42 ;  /* 0x00000028052a72a4 */ /* 0x000fe4000f8e022a */
[----:B------:R-:W-:Y:S11]  /*5900*/  UIMAD UR41, UR10, UR46, UR41 ;  /* 0x0000002e0a2972a4 */ /* 0x000ff6000f8e0229 */
[----:B------:R-:W-:Y:S01]  /*5910*/  @!UPT UIADD3 URZ, UPT, UPT, URZ, URZ, URZ ;  /* 0x000000fffffff290 */ /* 0x000fe2000fffe0ff */
.L_x_91:
[----:B------:R-:W-:Y:S11]  /*5920*/  UISETP.NE.AND UP0, UPT, UR37, 0x1, UPT ;  /* 0x000000012500788c */ /* 0x000ff6000bf05270 */
[----:B------:R-:W1:Y:S01]  /*5930*/  @!UP0 LDCU.128 UR8, c[0x0][0xb10] ;  /* 0x00016200ff0887ac */ /* 0x000e620008000c00 */
[----:B------:R-:W2:Y:S01]  /*5940*/  @!UP0 LDCU UR5, c[0x0][0xb0c] ;  /* 0x00016180ff0587ac */ /* 0x000ea20008000800 */
[----:B------:R-:W3:Y:S01]  /*5950*/  @!UP0 LDCU UR4, c[0x0][0xb20] ;  /* 0x00016400ff0487ac */ /* 0x000ee20008000800 */
[----:B-1----:R-:W-:Y:S02]  /*5960*/  UIMAD.WIDE.U32 UR6, UR42, UR8, URZ ;  /* 0x000000082a0672a5 */ /* 0x002fe4000f8e00ff */
[----:B------:R-:W-:Y:S02]  /*5970*/  UIMAD.WIDE.U32 UR12, UR41, UR11, URZ ;  /* 0x0000000b290c72a5 */ /* 0x000fe4000f8e00ff */
[----:B------:R-:W-:Y:S02]  /*5980*/  UIADD3 UR8, UPT, UPT, UR15, 0x1, URZ ;  /* 0x000000010f087890 */ /* 0x000fe4000fffe0ff */
[----:B------:R-:W-:Y:S02]  /*5990*/  @!UP0 UISETP.NE.AND UP1, UPT, UR10, 0x1, UPT ;  /* 0x000000010a00888c */ /* 0x000fe4000bf25270 */
[----:B--2---:R-:W-:Y:S02]  /*59a0*/  @!UP0 UISETP.NE.AND UP2, UPT, UR5, 0x1, UPT ;  /* 0x000000010500888c */ /* 0x004fe4000bf45270 */
[----:B------:R-:W-:Y:S01]  /*59b0*/  MOV R0, UR8 ;  /* 0x0000000800007c02 */ /* 0x000fe20008000f00 */
[----:B------:R-:W-:Y:S01]  /*59c0*/  @!UP0 UMOV UR6, UR7 ;  /* 0x0000000700068c82 */ /* 0x000fe20008000000 */
[----:B------:R-:W-:Y:S01]  /*59d0*/  @!UP0 UMOV UR7, UR13 ;  /* 0x0000000d00078c82 */ /* 0x000fe20008000000 */
[----:B------:R-:W-:Y:S02]  /*59e0*/  @!UP0 USHF.R.U32.HI UR6, URZ, UR9, UR6 ;  /* 0x00000009ff068299 */ /* 0x000fe40008011606 */
[----:B---3--:R-:W-:Y:S01]  /*59f0*/  @!UP0 USHF.R.U32.HI UR4, URZ, UR4, UR7 ;  /* 0x00000004ff048299 */ /* 0x008fe20008011607 */
[----:B------:R1:W-:Y:S01]  /*5a00*/  STL [R1+0x8], R0 ;  /* 0x0000080001007387 */ /* 0x0003e20000100800 */
[----:B------:R-:W-:Y:S02]  /*5a10*/  @!UP0 USEL UR7, UR42, UR6, !UP2 ;  /* 0x000000062a078287 */ /* 0x000fe4000d000000 */
[----:B------:R-:W-:Y:S04]  /*5a20*/  @!UP0 USEL UR6, UR41, UR4, !UP1 ;  /* 0x0000000429068287 */ /* 0x000fe8000c800000 */
[----:B------:R-:W-:Y:S02]  /*5a30*/  @!UP0 UIADD3 UR4, UPT, UPT, -UR7, UR6, URZ ;  /* 0x0000000607048290 */ /* 0x000fe4000fffe1ff */
[----:B------:R-:W-:Y:S02]  /*5a40*/  @!UP0 UIADD3 UR6, UPT, UPT, UR7, -UR6, URZ ;  /* 0x8000000607068290 */ /* 0x000fe4000fffe0ff */
[----:B------:R-:W-:Y:S02]  /*5a50*/  UIADD3 UR7, UPT, UPT, UR57, 0x200, URZ ;  /* 0x0000020039077890 */ /* 0x000fe4000fffe0ff */
[----:B------:R-:W-:Y:S02]  /*5a60*/  @!UP0 UIMAD UR42, UR4, UR5, UR42 ;  /* 0x00000005042a82a4 */ /* 0x000fe4000f8e022a */
[----:B------:R-:W-:Y:S02]  /*5a70*/  @!UP0 UIMAD UR41, UR6, UR10, UR41 ;  /* 0x0000000a062982a4 */ /* 0x000fe4000f8e0229 */
[----:B------:R-:W-:Y:S09]  /*5a80*/  ULOP3.LUT UP0, URZ, UR7, 0x90, URZ, 0xc0, !UPT ;  /* 0x0000009007ff7892 */ /* 0x000ff2000f80c0ff */
[----:B-1----:R-:W-:Y:S05]  /*5a90*/  BRA.U !UP0, `(.L_x_92) ;  /* 0x00000001087c7547 */ /* 0x002fea000b800000 */
[----:B------:R-:W1:Y:S01]  /*5aa0*/  LDCU.64 UR8, c[0x4][0x80] ;  /* 0x01001000ff0877ac */ /* 0x000e620008000a00 */
[----:B------:R-:W-:Y:S01]  /*5ab0*/  MOV R17, 0x0 ;  /* 0x0000000000117802 */ /* 0x000fe20000000f00 */
[----:B------:R-:W-:Y:S02]  /*5ac0*/  HFMA2 R12, -RZ, RZ, 0, 5.9604644775390625e-08 ;  /* 0x00000001ff0c7431 */ /* 0x000fe400000001ff */
[----:B------:R-:W-:Y:S01]  /*5ad0*/  IMAD.MOV.U32 R8, RZ, RZ, 0x70 ;  /* 0x00000070ff087424 */ /* 0x000fe200078e00ff */
[----:B------:R2:W3:Y:S01]  /*5ae0*/  LDC.64 R2, c[0x4][R17] ;  /* 0x0100000011027b82 */ /* 0x0004e20000000a00 */
[----:B------:R-:W4:Y:S01]  /*5af0*/  LDCU.64 UR6, c[0x4][0x88] ;  /* 0x01001100ff0677ac */ /* 0x000f220008000a00 */
[----:B------:R-:W-:Y:S01]  /*5b00*/  IMAD.MOV.U32 R13, RZ, RZ, RZ ;  /* 0x000000ffff0d7224 */ /* 0x000fe200078e00ff */
[----:B------:R-:W2:Y:S01]  /*5b10*/  LDCU.64 UR4, c[0x4][0x8] ;  /* 0x01000100ff0477ac */ /* 0x000ea20008000a00 */
[----:B-1----:R-:W-:Y:S01]  /*5b20*/  MOV R5, UR9 ;  /* 0x0000000900057c02 */ /* 0x002fe20008000f00 */
[----:B------:R-:W-:Y:S01]  /*5b30*/  IMAD.U32 R4, RZ, RZ, UR8 ;  /* 0x00000008ff047e24 */ /* 0x000fe2000f8e00ff */
[----:B----4-:R-:W-:Y:S01]  /*5b40*/  MOV R7, UR7 ;  /* 0x0000000700077c02 */ /* 0x010fe20008000f00 */
[----:B------:R-:W-:Y:S01]  /*5b50*/  IMAD.U32 R6, RZ, RZ, UR6 ;  /* 0x00000006ff067e24 */ /* 0x000fe2000f8e00ff */
[----:B--2---:R-:W-:Y:S01]  /*5b60*/  MOV R11, UR5 ;  /* 0x00000005000b7c02 */ /* 0x004fe20008000f00 */
[----:B------:R-:W-:Y:S02]  /*5b70*/  IMAD.U32 R10, RZ, RZ, UR4 ;  /* 0x00000004ff0a7e24 */ /* 0x000fe4000f8e00ff */
[----:B------:R-:W-:Y:S07]  /*5b80*/  LEPC R20, `(.L_x_93) ;  /* 0x000000001014794e */ /* 0x000fee0000000000 */
[----:B---3-5:R-:W-:Y:S05]  /*5b90*/  CALL.ABS.NOINC R2 ;  /* 0x0000000002007343 */ /* 0x028fea0003c00000 */
.L_x_93:
[----:B------:R-:W1:Y:S01]  /*5ba0*/  LDCU.64 UR8, c[0x4][0x80] ;  /* 0x01001000ff0877ac */ /* 0x000e620008000a00 */
[----:B------:R2:W3:Y:S01]  /*5bb0*/  LDC.64 R2, c[0x4][R17] ;  /* 0x0100000011027b82 */ /* 0x0004e20000000a00 */
[----:B------:R-:W-:Y:S02]  /*5bc0*/  HFMA2 R12, -RZ, RZ, 0, 5.9604644775390625e-08 ;  /* 0x00000001ff0c7431 */ /* 0x000fe400000001ff */
[----:B------:R-:W-:Y:S02]  /*5bd0*/  IMAD.MOV.U32 R8, RZ, RZ, 0x70 ;  /* 0x00000070ff087424 */ /* 0x000fe400078e00ff */
[----:B------:R-:W-:Y:S01]  /*5be0*/  IMAD.MOV.U32 R13, RZ, RZ, RZ ;  /* 0x000000ffff0d7224 */ /* 0x000fe200078e00ff */
[----:B------:R-:W4:Y:S01]  /*5bf0*/  LDCU.64 UR6, c[0x4][0x88] ;  /* 0x01001100ff0677ac */ /* 0x000f220008000a00 */
[----:B------:R-:W5:Y:S01]  /*5c00*/  LDCU.64 UR4, c[0x4][0x8] ;  /* 0x01000100ff0477ac */ /* 0x000f620008000a00 */
[----:B-1----:R-:W-:Y:S02]  /*5c10*/  MOV R4, UR8 ;  /* 0x0000000800047c02 */ /* 0x002fe40008000f00 */
[----:B------:R-:W-:Y:S02]  /*5c20*/  MOV R5, UR9 ;  /* 0x0000000900057c02 */ /* 0x000fe40008000f00 */
[----:B----4-:R-:W-:Y:S01]  /*5c30*/  MOV R7, UR7 ;  /* 0x0000000700077c02 */ /* 0x010fe20008000f00 */
[----:B------:R-:W-:Y:S01]  /*5c40*/  IMAD.U32 R6, RZ, RZ, UR6 ;  /* 0x00000006ff067e24 */ /* 0x000fe2000f8e00ff */
[----:B-----5:R-:W-:Y:S01]  /*5c50*/  MOV R11, UR5 ;  /* 0x00000005000b7c02 */ /* 0x020fe20008000f00 */
[----:B--2---:R-:W-:Y:S02]  /*5c60*/  IMAD.U32 R10, RZ, RZ, UR4 ;  /* 0x00000004ff0a7e24 */ /* 0x004fe4000f8e00ff */
[----:B------:R-:W-:Y:S07]  /*5c70*/  LEPC R20, `(.L_x_92) ;  /* 0x000000001014794e */ /* 0x000fee0000000000 */
[----:B---3--:R-:W-:Y:S05]  /*5c80*/  CALL.ABS.NOINC R2 ;  /* 0x0000000002007343 */ /* 0x008fea0003c00000 */
.L_x_92:
[----:B------:R-:W-:Y:S01]  /*5c90*/  PLOP3.LUT P1, PT, PT, PT, PT, 0x8, 0x80 ;  /* 0x000000000080781c */ /* 0x000fe20003f2e170 */
[----:B------:R-:W2:Y:S01]  /*5ca0*/  LDL R2, [R1+0x10] ;  /* 0x0000100001027983 */ /* 0x000ea20000100800 */
[----:B------:R-:W1:Y:S08]  /*5cb0*/  LDC.64 R4, c[0x0][0x890] ;  /* 0x00022400ff047b82 */ /* 0x000e700000000a00 */
[----:B------:R-:W3:Y:S01]  /*5cc0*/  LDC.64 R6, c[0x0][0x8b0] ;  /* 0x00022c00ff067b82 */ /* 0x000ee20000000a00 */
[----:B--2---:R-:W-:Y:S02]  /*5cd0*/  R2UR UR4, R2 ;  /* 0x00000000020472ca */ /* 0x004fe400000e0000 */
[----:B-1----:R-:W-:Y:S02]  /*5ce0*/  ISETP.NE.U32.AND P3, PT, R4, RZ, PT ;  /* 0x000000ff0400720c */ /* 0x002fe40003f65070 */
[----:B---3--:R-:W-:Y:S02]  /*5cf0*/  ISETP.NE.U32.AND P4, PT, R6, RZ, PT ;  /* 0x000000ff0600720c */ /* 0x008fe40003f85070 */
[----:B------:R-:W-:Y:S02]  /*5d00*/  ISETP.NE.AND.EX P3, PT, R5, RZ, PT, P3 ;  /* 0x000000ff0500720c */ /* 0x000fe40003f65330 */
[----:B------:R-:W-:Y:S05]  /*5d10*/  ISETP.NE.AND.EX P4, PT, R7, RZ, PT, P4 ;  /* 0x000000ff0700720c */ /* 0x000fea0003f85340 */
[----:B------:R-:W-:Y:S06]  /*5d20*/  UISETP.NE.AND UP1, UPT, UR4, URZ, UPT ;  /* 0x000000ff0400728c */ /* 0x000fec000bf25270 */
[----:B------:R-:W-:Y:S05]  /*5d30*/  PLOP3.LUT P0, PT, PT, PT, UP1, 0x80, 0x8 ;  /* 0x000000000008781c */ /* 0x000fea0003f0f018 */
[----:B------:R-:W1:Y:S08]  /*5d40*/  @UP1 LDCU.64 UR4, c[0x0][0x888] ;  /* 0x00011100ff0417ac */ /* 0x000e700008000a00 */
[----:B------:R-:W-:Y:S01]  /*5d50*/  @P0 PLOP3.LUT P1, PT, P3, PT, PT, 0x80, 0x8 ;  /* 0x000000000008081c */ /* 0x000fe20001f2f070 */
[----:B-1----:R-:W-:Y:S04]  /*5d60*/  @UP1 UISETP.NE.U32.AND UP0, UPT, UR4, URZ, UPT ;  /* 0x000000ff0400128c */ /* 0x002fe8000bf05070 */
[----:B------:R-:W-:Y:S04]  /*5d70*/  @UP1 UISETP.NE.AND.EX UP0, UPT, UR5, URZ, UPT, UP0 ;  /* 0x000000ff0500128c */ /* 0x000fe8000bf05300 */
[----:B------:R-:W-:Y:S01]  /*5d80*/  @UP1 USEL UR4, URZ, 0xffffffff, UP0 ;  /* 0xffffffffff041887 */ /* 0x000fe20008000000 */
[----:B------:R-:W-:Y:S11]  /*5d90*/  @!P3 BRA `(.L_x_94) ;  /* 0x000000000030b947 */ /* 0x000ff60003800000 */
[----:B------:R-:W1:Y:S01]  /*5da0*/  LDC.64 R2, c[0x0][0x888] ;  /* 0x00022200ff027b82 */ /* 0x000e620000000a00 */
[----:B------:R-:W-:Y:S01]  /*5db0*/  IMAD.MOV.U32 R244, RZ, RZ, 0x1 ;  /* 0x00000001fff47424 */ /* 0x000fe200078e00ff */
[----:B-1----:R-:W-:Y:S04]  /*5dc0*/  ISETP.NE.U32.AND P2, PT, R2, RZ, PT ;  /* 0x000000ff0200720c */ /* 0x002fe80003f45070 */
[----:B------:R-:W-:Y:S11]  /*5dd0*/  ISETP.NE.AND.EX P2, PT, R3, RZ, PT, P2 ;  /* 0x000000ff0300720c */ /* 0x000ff60003f45320 */
[----:B------:R-:W-:Y:S02]  /*5de0*/  @!UPT UIADD3 URZ, UPT, UPT, URZ, URZ, URZ ;  /* 0x000000fffffff290 */ /* 0x000fe4000fffe0ff */
[----:B------:R-:W1:Y:S01]  /*5df0*/  @P2 LDC.64 R2, c[0x0][0x888] ;  /* 0x00022200ff022b82 */ /* 0x000e620000000a00 */
[----:B------:R-:W-:Y:S04]  /*5e00*/  @P2 IMAD R0, R4, UR36, RZ ;  /* 0x0000002404002c24 */ /* 0x000fe8000f8e02ff */
[----:B-1----:R-:W-:Y:S04]  /*5e10*/  @P2 IMAD.WIDE R2, R0, 0x4, R2 ;  /* 0x0000000400022825 */ /* 0x002fe800078e0202 */
[----:B------:R-:W-:Y:S01]  /*5e20*/  HFMA2 R0, -RZ, RZ, 0, 5.9604644775390625e-08 ;  /* 0x00000001ff007431 */ /* 0x000fe200000001ff */
[----:B-----5:R1:W5:Y:S04]  /*5e30*/  @P2 LDG.E R137, desc[UR52][R2.64] ;  /* 0x0000003402892981 */ /* 0x020368000c1e1900 */
[----:B------:R-:W-:Y:S01]  /*5e40*/  @!P2 PRMT R244, R0, 0x7610, R244 ;  /* 0x0000761000f4a816 */ /* 0x000fe200000000f4 */
[----:B-1----:R-:W2:Y:S06]  /*5e50*/  @!P2 LDC R137, c[0x0][0x880] ;  /* 0x00022000ff89ab82 */ /* 0x002eac0000000800 */
.L_x_94:
[----:B------:R-:W-:Y:S05]  /*5e60*/  @!P4 BRA `(.L_x_95) ;  /* 0x000000000024c947 */ /* 0x000fea0003800000 */
[----:B------:R-:W1:Y:S02]  /*5e70*/  LDC.64 R2, c[0x0][0x8a8] ;  /* 0x00022a00ff027b82 */ /* 0x000e640000000a00 */
[----:B-1----:R-:W-:Y:S04]  /*5e80*/  ISETP.NE.U32.AND P2, PT, R2, RZ, PT ;  /* 0x000000ff0200720c */ /* 0x002fe80003f45070 */
[----:B------:R-:W-:Y:S11]  /*5e90*/  ISETP.NE.AND.EX P2, PT, R3, RZ, PT, P2 ;  /* 0x000000ff0300720c */ /* 0x000ff60003f45320 */
[----:B------:R-:W-:Y:S02]  /*5ea0*/  @!UPT UIADD3 URZ, UPT, UPT, URZ, URZ, URZ ;  /* 0x000000fffffff290 */ /* 0x000fe4000fffe0ff */
[----:B------:R-:W1:Y:S01]  /*5eb0*/  @P2 LDC.64 R2, c[0x0][0x8a8] ;  /* 0x00022a00ff022b82 */ /* 0x000e620000000a00 */
[----:B------:R-:W-:Y:S04]  /*5ec0*/  @P2 IMAD R0, R6, UR36, RZ ;  /* 0x0000002406002c24 */ /* 0x000fe8000f8e02ff */
[----:B-1----:R-:W-:Y:S05]  /*5ed0*/  @P2 IMAD.WIDE R2, R0, 0x4, R2 ;  /* 0x0000000400022825 */ /* 0x002fea00078e0202 */
[----:B-----5:R1:W5:Y:S02]  /*5ee0*/  @P2 LDG.E R136, desc[UR52][R2.64] ;  /* 0x0000003402882981 */ /* 0x020364000c1e1900 */
[----:B-1----:R-:W3:Y:S02]  /*5ef0*/  @!P2 LDC R136, c[0x0][0x8a0] ;  /* 0x00022800ff88ab82 */ /* 0x002ee40000000800 */
.L_x_95:
[----:B--2--5:R-:W-:Y:S01]  /*5f00*/  @P0 FSETP.NEU.AND P4, PT, R137, RZ, PT ;  /* 0x000000ff8900020b */ /* 0x024fe20003f8d000 */
[----:B------:R-:W-:Y:S01]  /*5f10*/  IMAD.U32 R2, RZ, RZ, UR4 ;  /* 0x00000004ff027e24 */ /* 0x000fe2000f8e00ff */
[----:B------:R-:W-:Y:S01]  /*5f20*/  @P0 LOP3.LUT P2, RZ, R244, 0xff, RZ, 0xc0, !PT ;  /* 0x000000fff4ff0812 */ /* 0x000fe2000784c0ff */
[----:B------:R-:W-:Y:S01]  /*5f30*/  BSSY B1, `(.L_x_96) ;  /* 0x0000084000017945 */ /* 0x000fe20003800000 */
[----:B------:R-:W-:Y:S02]  /*5f40*/  @P0 SEL R0, RZ, 0xffffffff, P4 ;  /* 0xffffffffff000807 */ /* 0x000fe40002000000 */
[----:B------:R-:W-:Y:S02]  /*5f50*/  CS2R R242, SRZ ;  /* 0x0000000000f27805 */ /* 0x000fe4000001ff00 */
[----:B------:R-:W-:Y:S02]  /*5f60*/  R2UR UR7, R250 ;  /* 0x00000000fa0772ca */ /* 0x000fe400000e0000 */
[----:B------:R-:W-:Y:S02]  /*5f70*/  CS2R R240, SRZ ;  /* 0x0000000000f07805 */ /* 0x000fe4000001ff00 */
[----:B------:R-:W-:Y:S02]  /*5f80*/  @P1 SEL R0, R2, R0, !P2 ;  /* 0x0000000002001207 */ /* 0x000fe40005000000 */
[----:B------:R-:W-:Y:S02]  /*5f90*/  CS2R R234, SRZ ;  /* 0x0000000000ea7805 */ /* 0x000fe4000001ff00 */
[----:B------:R-:W-:Y:S02]  /*5fa0*/  R2UR UR6, R245 ;  /* 0x00000000f50672ca */ /* 0x000fe400000e0000 */
[----:B------:R-:W-:Y:S02]  /*5fb0*/  CS2R R232, SRZ ;  /* 0x0000000000e87805 */ /* 0x000fe4000001ff00 */
[----:B------:R-:W-:Y:S02]  /*5fc0*/  @P0 LOP3.LUT R0, R0, 0x1, RZ, 0xc0, !PT ;  /* 0x0000000100000812 */ /* 0x000fe400078ec0ff */
[----:B------:R-:W-:Y:S02]  /*5fd0*/  CS2R R226, SRZ ;  /* 0x0000000000e27805 */ /* 0x000fe4000001ff00 */
[----:B------:R-:W-:Y:S02]  /*5fe0*/  R2UR UR5, R249 ;  /* 0x00000000f90572ca */ /* 0x000fe400000e0000 */
[----:B------:R-:W-:Y:S02]  /*5ff0*/  CS2R R224, SRZ ;  /* 0x0000000000e07805 */ /* 0x000fe4000001ff00 */
[----:B------:R-:W-:Y:S02]  /*6000*/  ISETP.NE.U32.OR P6, PT, R0, 0x1, !P0 ;  /* 0x000000010000780c */ /* 0x000fe400047c5470 */
[----:B------:R-:W-:Y:S02]  /*6010*/  CS2R R218, SRZ ;  /* 0x0000000000da7805 */ /* 0x000fe4000001ff00 */
[----:B------:R-:W-:Y:S01]  /*6020*/  PLOP3.LUT P5, PT, PT, PT, PT, 0x8, 0x80 ;  /* 0x000000000080781c */ /* 0x000fe20003fae170 */
[----:B------:R-:W-:Y:S01]  /*6030*/  IMAD.U32 R2, RZ, RZ, UR7 ;  /* 0x00000007ff027e24 */ /* 0x000fe2000f8e00ff */
[----:B------:R-:W-:Y:S02]  /*6040*/  P2R R252, PR, RZ, 0x40 ;  /* 0x00000040fffc7803 */ /* 0x000fe40000000000 */
[----:B------:R-:W-:Y:S02]  /*6050*/  CS2R R216, SRZ ;  /* 0x0000000000d87805 */ /* 0x000fe4000001ff00 */
[----:B------:R-:W-:Y:S01]  /*6060*/  CS2R R210, SRZ ;  /* 0x0000000000d27805 */ /* 0x000fe2000001ff00 */
[----:B------:R-:W-:Y:S01]  /*6070*/  IMAD.U32 R0, RZ, RZ, UR6 ;  /* 0x00000006ff007e24 */ /* 0x000fe2000f8e00ff */
[----:B------:R-:W-:Y:S01]  /*6080*/  LOP3.LUT R9, R2, 0x1, RZ, 0x3c, !PT ;  /* 0x0000000102097812 */ /* 0x000fe200078e3cff */
[----:B------:R-:W-:Y:S01]  /*6090*/  IMAD.U32 R2, RZ, RZ, UR43 ;  /* 0x0000002bff027e24 */ /* 0x000fe2000f8e00ff */
[----:B------:R-:W-:Y:S02]  /*60a0*/  CS2R R208, SRZ ;  /* 0x0000000000d07805 */ /* 0x000fe4000001ff00 */
[----:B------:R-:W-:Y:S02]  /*60b0*/  CS2R R202, SRZ ;  /* 0x0000000000ca7805 */ /* 0x000fe4000001ff00 */
[----:B------:R-:W-:Y:S02]  /*60c0*/  LEA R8, R0, UR57, 0x3 ;  /* 0x0000003900087c11 */ /* 0x000fe4000f8e18ff */
[----:B------:R-:W-:Y:S02]  /*60d0*/  CS2R R200, SRZ ;  /* 0x0000000000c87805 */ /* 0x000fe4000001ff00 */
[----:B------:R-:W-:Y:S02]  /*60e0*/  @P6 SHF.L.U32 R0, R9, 0x1f, RZ ;  /* 0x0000001f09006819 */ /* 0x000fe400000006ff */
[----:B------:R-:W-:Y:S02]  /*60f0*/  CS2R R194, SRZ ;  /* 0x0000000000c27805 */ /* 0x000fe4000001ff00 */
[----:B------:R-:W-:Y:S02]  /*6100*/  LEA R18, R2, UR57, 0x3 ;  /* 0x0000003902127c11 */ /* 0x000fe4000f8e18ff */
[----:B------:R-:W-:Y:S01]  /*6110*/  CS2R R192, SRZ ;  /* 0x0000000000c07805 */ /* 0x000fe2000001ff00 */
[----:B------:R1:W2:Y:S01]  /*6120*/  @P6 SYNCS.PHASECHK.TRANS64.TRYWAIT P0, [R8+URZ+0x80], R0 ;  /* 0x00008000080065a7 */ /* 0x0002a200080011ff */
[----:B------:R-:W-:Y:S02]  /*6130*/  CS2R R186, SRZ ;  /* 0x0000000000ba7805 */ /* 0x000fe4000001ff00 */
        /* <DEDUP_REMOVED lines=14> */
[----:B------:R-:W-:Y:S01]  /*6220*/  CS2R R140, SRZ ;  /* 0x00000000008c7805 */ /* 0x000fe2000001ff00 */
[----:B-1----:R-:W-:Y:S05]  /*6230*/  IMAD.U32 R0, RZ, RZ, UR5 ;  /* 0x00000005ff007e24 */ /* 0x002fea000f8e00ff */
[----:B------:R-:W-:Y:S04]  /*6240*/  SHF.L.U32 R7, R0, 0x1f, RZ ;  /* 0x0000001f00077819 */ /* 0x000fe800000006ff */
[----:B------:R1:W4:Y:S01]  /*6250*/  SYNCS.PHASECHK.TRANS64.TRYWAIT P4, [R18+URZ+0xd0], R7 ;  /* 0x0000d007120075a7 */ /* 0x00032200080811ff */
[----:B--2---:R-:W-:Y:S01]  /*6260*/  @P6 PLOP3.LUT P5, PT, P0, PT, PT, 0x8, 0x80 ;  /* 0x000000000080681c */ /* 0x004fe200007ae170 */
[----:B------:R-:W-:Y:S01]  /*6270*/  @!UPT UIADD3 URZ, UPT, UPT, URZ, URZ, URZ ;  /* 0x000000fffffff290 */ /* 0x000fe2000fffe0ff */
[----:B-1----:R-:W-:Y:S11]  /*6280*/  @!P6 BRA `(.L_x_97) ;  /* 0x000000040038e947 */ /* 0x002ff60003800000 */
[----:B------:R-:W-:Y:S01]  /*6290*/  ISETP.NE.U32.AND P0, PT, RZ, UR50, PT ;  /* 0x00000032ff007c0c */ /* 0x000fe2000bf05070 */
[----:B------:R-:W-:Y:S01]  /*62a0*/  BSSY B0, `(.L_x_98) ;  /* 0x000001c000007945 */ /* 0x000fe20003800000 */
[----:B------:R-:W-:Y:S02]  /*62b0*/  FSETP.NEU.AND P2, PT, R137, RZ, PT ;  /* 0x000000ff8900720b */ /* 0x000fe40003f4d000 */
[----:B------:R-:W-:Y:S02]  /*62c0*/  ISETP.NE.AND.EX P0, PT, RZ, UR51, PT, P0 ;  /* 0x00000033ff007c0c */ /* 0x000fe4000bf05300 */
[----:B------:R-:W-:Y:S02]  /*62d0*/  LOP3.LUT P1, RZ, R244, 0xff, RZ, 0xc0, !PT ;  /* 0x000000fff4ff7812 */ /* 0x000fe4000782c0ff */
[----:B------:R-:W-:Y:S02]  /*62e0*/  SEL R0, RZ, 0xffffffff, P2 ;  /* 0xffffffffff007807 */ /* 0x000fe40001000000 */
[----:B------:R-:W-:Y:S02]  /*62f0*/  SEL R2, RZ, 0xffffffff, P0 ;  /* 0xffffffffff027807 */ /* 0x000fe40000000000 */
[----:B------:R-:W-:Y:S02]  /*6300*/  R2UR UR4, R245 ;  /* 0x00000000f50472ca */ /* 0x000fe400000e0000 */
[----:B------:R-:W-:Y:S04]  /*6310*/  @P3 SEL R0, R2, R0, !P1 ;  /* 0x0000000002003207 */ /* 0x000fe80004800000 */
[----:B------:R-:W-:Y:S04]  /*6320*/  LOP3.LUT R0, R0, 0x1, RZ, 0xc0, !PT ;  /* 0x0000000100007812 */ /* 0x000fe800078ec0ff */
[----:B------:R-:W-:Y:S11]  /*6330*/  ISETP.NE.U32.AND P0, PT, R0, 0x1, PT ;  /* 0x000000010000780c */ /* 0x000ff60003f05070 */
[----:B------:R-:W-:Y:S02]  /*6340*/  @!UPT UIADD3 URZ, UPT, UPT, URZ, URZ, URZ ;  /* 0x000000fffffff290 */ /* 0x000fe4000fffe0ff */
[----:B------:R-:W1:Y:S02]  /*6350*/  @P0 S2R R2, SR_TID.X ;  /* 0x0000000000020919 */ /* 0x000e640000002100 */
[----:B-1----:R-:W-:Y:S01]  /*6360*/  @P0 SHF.R.U32.HI R6, RZ, 0x1, R2 ;  /* 0x00000001ff060819 */ /* 0x002fe20000011602 */
[C---:B------:R-:W-:Y:S02]  /*6370*/  @P0 IMAD.SHL.U32 R3, R2.reuse, 0x8, RZ ;  /* 0x0000000802030824 */ /* 0x040fe400078e00ff */
[C---:B------:R-:W-:Y:S02]  /*6380*/  @P0 IMAD.SHL.U32 R0, R2.reuse, 0x10, RZ ;  /* 0x0000001002000824 */ /* 0x040fe400078e00ff */
[----:B------:R-:W-:Y:S01]  /*6390*/  @P0 IMAD.SHL.U32 R5, R2, 0x2, RZ ;  /* 0x0000000202050824 */ /* 0x000fe200078e00ff */
[----:B------:R-:W-:Y:S02]  /*63a0*/  @P0 LOP3.LUT R3, R3, 0x300, RZ, 0xc0, !PT ;  /* 0x0000030003030812 */ /* 0x000fe400078ec0ff */
[----:B------:R-:W-:Y:S02]  /*63b0*/  @P0 LOP3.LUT R4, R0, 0x40, RZ, 0xc0, !PT ;  /* 0x0000004000040812 */ /* 0x000fe400078ec0ff */
[----:B------:R-:W-:Y:S02]  /*63c0*/  @P0 LOP3.LUT R2, R3, 0x30, R0, 0xf8, !PT ;  /* 0x0000003003020812 */ /* 0x000fe400078ef800 */
[----:B------:R-:W-:Y:S02]  /*63d0*/  @P0 LOP3.LUT R3, R4, 0x8, R6, 0xf8, !PT ;  /* 0x0000000804030812 */ /* 0x000fe400078ef806 */
[----:B------:R-:W-:Y:S02]  /*63e0*/  @P0 LOP3.LUT R2, R2, 0x80, R0, 0xf8, !PT ;  /* 0x0000008002020812 */ /* 0x000fe400078ef800 */
[----:B------:R-:W-:Y:S01]  /*63f0*/  @P0 LOP3.LUT R0, R3, 0x8, R5, 0x78, !PT ;  /* 0x0000000803000812 */ /* 0x000fe200078e7805 */
[----:B------:R-:W-:Y:S03]  /*6400*/  IMAD.U32 R3, RZ, RZ, UR4 ;  /* 0x00000004ff037e24 */ /* 0x000fe6000f8e00ff */
[----:B------:R-:W-:Y:S01]  /*6410*/  @P0 LOP3.LUT R2, R2, R0, RZ, 0xfc, !PT ;  /* 0x0000000002020212 */ /* 0x000fe200078efcff */
[----:B------:R-:W-:Y:S06]  /*6420*/  @!P5 BRA `(.L_x_99) ;  /* 0x00000000000cd947 */ /* 0x000fec0003800000 */
[----:B------:R-:W-:Y:S04]  /*6430*/  SHF.L.U32 R0, R9, 0x1f, RZ ;  /* 0x0000001f09007819 */ /* 0x000fe800000006ff */
[----:B------:R-:W1:Y:S02]  /*6440*/  SYNCS.PHASECHK.TRANS64.TRYWAIT P1, [R8+URZ+0x80], R0 ;  /* 0x00008000080075a7 */ /* 0x000e6400080211ff */
[----:B-1----:R-:W-:Y:S05]  /*6450*/  @!P1 BRA `(.L_x_100) ;  /* 0x0000004800c09947 */ /* 0x002fea0003800000 */
.L_x_99:
[----:B------:R-:W-:Y:S05]  /*6460*/  BSYNC B0 ;  /* 0x0000000000007941 */ /* 0x000fea0003800000 */
.L_x_98:
        /* <DEDUP_REMOVED lines=28> */
[----:B------:R-:W-:Y:S01]  /*6630*/  IMAD.MOV.U32 R242, RZ, RZ, RZ ;  /* 0x000000fffff27224 */ /* 0x000fe200078e00ff */
[----:B------:R-:W-:Y:S01]  /*6640*/  CS2R R240, SRZ ;  /* 0x0000000000f07805 */ /* 0x000fe2000001ff00 */
[----:B------:R-:W-:Y:S05]  /*6650*/  @P0 WARPSYNC.ALL ;  /* 0x0000000000000948 */ /* 0x000fea0003800000 */
[----:B------:R-:W-:Y:S05]  /*6660*/  @P0 IMAD R2, R3, 0x3c00, R2 ;  /* 0x00003c0003020824 */ /* 0x000fea00078e0202 */
[----:B------:R-:W-:Y:S05]  /*6670*/  @P0 LEA R2, R2, UR57, 0x1 ;  /* 0x0000003902020c11 */ /* 0x000fea000f8e08ff */
[----:B------:R2:W1:Y:S04]  /*6680*/  @P0 LDSM.16.M88.4 R140, [R2+0x200] ;  /* 0x00020000028c083b */ /* 0x0004680000000200 */
        /* <DEDUP_REMOVED lines=13> */
[----:B------:R2:W1:Y:S02]  /*6760*/  @P0 LDSM.16.M88.4 R240, [R2+0x7200] ;  /* 0x0072000002f0083b */ /* 0x0004640000000200 */
.L_x_97:
[----:B------:R-:W-:Y:S05]  /*6770*/  BSYNC B1 ;  /* 0x0000000000017941 */ /* 0x000fea0003800000 */
.L_x_96:
[----:B----4-:R-:W-:Y:S05]  /*6780*/  @P4 BRA `(.L_x_101) ;  /* 0x0000000000084947 */ /* 0x010fea0003800000 */
[----:B------:R-:W4:Y:S02]  /*6790*/  SYNCS.PHASECHK.TRANS64.TRYWAIT P0, [R18+URZ+0xd0], R7 ;  /* 0x0000d007120075a7 */ /* 0x000f2400080011ff */
[----:B----4-:R-:W-:Y:S05]  /*67a0*/  @!P0 BRA `(.L_x_102) ;  /* 0x0000004800008947 */ /* 0x010fea0003800000 */
.L_x_101:
[----:B------:R-:W5:Y:S01]  /*67b0*/  S2R R246, SR_TID.X ;  /* 0x0000000000f67919 */ /* 0x000f620000002100 */
[----:B------:R-:W-:Y:S04]  /*67c0*/  ULEA.HI UR4, UR43, UR43, URZ, 0x1 ;  /* 0x0000002b2b047291 */ /* 0x000fe8000f8f08ff */
[----:B------:R-:W-:Y:S02]  /*67d0*/  USHF.R.U32.HI UR5, URZ, 0x1, UR4 ;  /* 0x00000001ff057899 */ /* 0x000fe40008011604 */
[----:B------:R-:W-:Y:S04]  /*67e0*/  ULOP3.LUT UR4, UR4, 0xffe, URZ, 0xc0, !UPT ;  /* 0x00000ffe04047892 */ /* 0x000fe8000f8ec0ff */
[----:B------:R-:W-:Y:S01]  /*67f0*/  UIADD3 UR4, UPT, UPT, -UR4, UR43, URZ ;  /* 0x0000002b04047290 */ /* 0x000fe2000fffe1ff */
[----:B--2---:R-:W-:Y:S04]  /*6800*/  IMAD.U32 R2, RZ, RZ, UR5 ;  /* 0x00000005ff027e24 */ /* 0x004fe8000f8e00ff */
[----:B------:R-:W-:Y:S01]  /*6810*/  IMAD R2, R2, 0xf0, R16 ;  /* 0x000000f002027824 */ /* 0x000fe200078e0210 */
[----:B-1----:R-:W-:Y:S05]  /*6820*/  MOV R0, UR4 ;  /* 0x0000000400007c02 */ /* 0x002fea0008000f00 */
[----:B------:R-:W-:Y:S05]  /*6830*/  IMAD R17, R0, 0x100000, R2 ;  /* 0x0010000000117824 */ /* 0x000fea00078e0202 */
[----:B------:R-:W-:Y:S02]  /*6840*/  SHF.R.U32.HI R0, RZ, 0x15, R17 ;  /* 0x00000015ff007819 */ /* 0x000fe40000011611 */
[----:B-----5:R-:W-:Y:S04]  /*6850*/  SHF.R.U32.HI R19, RZ, 0x5, R246 ;  /* 0x00000005ff137819 */ /* 0x020fe800000116f6 */
[----:B------:R-:W-:Y:S11]  /*6860*/  LOP3.LUT P0, RZ, R0, 0x3, R19, 0x48, !PT ;  /* 0x0000000300ff7812 */ /* 0x000ff60007804813 */
[----:B------:R-:W-:Y:S02]  /*6870*/  @!UPT UIADD3 URZ, UPT, UPT, URZ, URZ, URZ ;  /* 0x000000fffffff290 */ /* 0x000fe4000fffe0ff */
[----:B------:R-:W-:Y:S05]  /*6880*/  @!P0 BRA `(.L_x_103) ;  /* 0x0000000000408947 */ /* 0x000fea0003800000 */
[----:B------:R-:W1:Y:S01]  /*6890*/  LDCU.64 UR8, c[0x4][0x70] ;  /* 0x01000e00ff0877ac */ /* 0x000e620008000a00 */
[----:B------:R-:W-:Y:S01]  /*68a0*/  MOV R3, 0x0 ;  /* 0x0000000000037802 */ /* 0x000fe20000000f00 */
[----:B------:R-:W-:Y:S02]  /*68b0*/  HFMA2 R12, -RZ, RZ, 0, 5.9604644775390625e-08 ;  /* 0x00000001ff0c7431 */ /* 0x000fe400000001ff */
[----:B------:R-:W-:Y:S02]  /*68c0*/  IMAD.MOV.U32 R8, RZ, RZ, 0x192 ;  /* 0x00000192ff087424 */ /* 0x000fe400078e00ff */
[----:B------:R-:W-:Y:S01]  /*68d0*/  IMAD.MOV.U32 R13, RZ, RZ, RZ ;  /* 0x000000ffff0d7224 */ /* 0x000fe200078e00ff */
[----:B------:R-:W4:Y:S01]  /*68e0*/  LDCU.64 UR6, c[0x4][0x78] ;  /* 0x01000f00ff0677ac */ /* 0x000f220008000a00 */
[----:B------:R-:W2:Y:S01]  /*68f0*/  LDC.64 R2, c[0x4][R3] ;  /* 0x0100000003027b82 */ /* 0x000ea20000000a00 */
[----:B------:R-:W5:Y:S01]  /*6900*/  LDCU.64 UR4, c[0x4][0x10] ;  /* 0x01000200ff0477ac */ /* 0x000f620008000a00 */
[----:B-1----:R-:W-:Y:S01]  /*6910*/  MOV R5, UR9 ;  /* 0x0000000900057c02 */ /* 0x002fe20008000f00 */
[----:B------:R-:W-:Y:S01]  /*6920*/  IMAD.U32 R4, RZ, RZ, UR8 ;  /* 0x00000008ff047e24 */ /* 0x000fe2000f8e00ff */
[----:B----4-:R-:W-:Y:S01]  /*6930*/  MOV R7, UR7 ;  /* 0x0000000700077c02 */ /* 0x010fe20008000f00 */
[----:B------:R-:W-:Y:S01]  /*6940*/  IMAD.U32 R6, RZ, RZ, UR6 ;  /* 0x00000006ff067e24 */ /* 0x000fe2000f8e00ff */
[----:B-----5:R-:W-:Y:S01]  /*6950*/  MOV R11, UR5 ;  /* 0x00000005000b7c02 */ /* 0x020fe20008000f00 */
[----:B------:R-:W-:Y:S02]  /*6960*/  IMAD.U32 R10, RZ, RZ, UR4 ;  /* 0x00000004ff0a7e24 */ /* 0x000fe4000f8e00ff */
[----:B------:R-:W-:Y:S07]  /*6970*/  LEPC R20, `(.L_x_103) ;  /* 0x000000001014794e */ /* 0x000fee0000000000 */
[----:B--23--:R-:W-:Y:S05]  /*6980*/  CALL.ABS.NOINC R2 ;  /* 0x0000000002007343 */ /* 0x00cfea0003c00000 */
.L_x_103:
[----:B------:R-:W-:Y:S05]  /*6990*/  WARPSYNC.ALL ;  /* 0x0000000000007948 */ /* 0x000fea0003800000 */
[C---:B------:R-:W-:Y:S01]  /*69a0*/  R2UR UR4, R17.reuse ;  /* 0x00000000110472ca */ /* 0x040fe200000e0000 */
[----:B------:R-:W-:Y:S05]  /*69b0*/  VIADD R0, R17, 0x10 ;  /* 0x0000001011007836 */ /* 0x000fea0000000000 */
[----:B------:R-:W-:Y:S04]  /*69c0*/  SHF.R.U32.HI R0, RZ, 0x15, R0 ;  /* 0x00000015ff007819 */ /* 0x000fe80000011600 */
[----:B------:R-:W-:Y:S03]  /*69d0*/  LOP3.LUT P0, RZ, R0, 0x3, R19, 0x48, !PT ;  /* 0x0000000300ff7812 */ /* 0x000fe60007804813 */
[----:B------:R-:W1:Y:S10]  /*69e0*/  LDTM.16dp256bit.x2 R128, tmem[UR4] ;  /* 0x00000004008079ee */ /* 0x000e7400080a0000 */
[----:B-1----:R-:W-:Y:S05]  /*69f0*/  @!P0 BRA `(.L_x_104) ;  /* 0x0000000000408947 */ /* 0x002fea0003800000 */
        /* <DEDUP_REMOVED lines=16> */
.L_x_104:
[----:B------:R-:W-:Y:S05]  /*6b00*/  WARPSYNC.ALL ;  /* 0x0000000000007948 */ /* 0x000fea0003800000 */
[C---:B------:R-:W-:Y:S01]  /*6b10*/  R2UR UR4, R17.reuse ;  /* 0x00000000110472ca */ /* 0x040fe200000e0000 */
[----:B------:R-:W-:Y:S05]  /*6b20*/  VIADD R0, R17, 0x20 ;  /* 0x0000002011007836 */ /* 0x000fea0000000000 */
[----:B------:R-:W-:Y:S04]  /*6b30*/  SHF.R.U32.HI R0, RZ, 0x15, R0 ;  /* 0x00000015ff007819 */ /* 0x000fe80000011600 */
[----:B------:R-:W-:Y:S03]  /*6b40*/  LOP3.LUT P0, RZ, R0, 0x3, R19, 0x48, !PT ;  /* 0x0000000300ff7812 */ /* 0x000fe60007804813 */
[----:B------:R-:W1:Y:S10]  /*6b50*/  LDTM.16dp256bit.x2 R120, tmem[UR4+0x10] ;  /* 0x00001004007879ee */ /* 0x000e7400080a0000 */
        /* <DEDUP_REMOVED lines=17> */
.L_x_105:
        /* <DEDUP_REMOVED lines=23> */
.L_x_106:
        /* <DEDUP_REMOVED lines=23> */
.L_x_107:
        /* <DEDUP_REMOVED lines=23> */
.L_x_108:
        /* <DEDUP_REMOVED lines=23> */
.L_x_109:
        /* <DEDUP_REMOVED lines=23> */
.L_x_110:
        /* <DEDUP_REMOVED lines=23> */
.L_x_111:
        /* <DEDUP_REMOVED lines=23> */
.L_x_112:
        /* <DEDUP_REMOVED lines=23> */
.L_x_113:
        /* <DEDUP_REMOVED lines=23> */
.L_x_114:
        /* <DEDUP_REMOVED lines=23> */
.L_x_115:
        /* <DEDUP_REMOVED lines=23> */
.L_x_116:
        /* <DEDUP_REMOVED lines=23> */
.L_x_117:
[----:B------:R-:W-:Y:S01]  /*7db0*/  LOP3.LUT P1, R0, R246, 0x60, RZ, 0xc0, !PT ;  /* 0x00000060f6007812 */ /* 0x000fe2000782c0ff */
[----:B------:R-:W-:Y:S05]  /*7dc0*/  WARPSYNC.ALL ;  /* 0x0000000000007948 */ /* 0x000fea0003800000 */
[----:B------:R-:W-:Y:S01]  /*7dd0*/  HADD2.F32 R138, -RZ, R147.H0_H0 ;  /* 0x20000093ff8a7230 */ /* 0x000fe20000004100 */
[----:B------:R1:W-:Y:S01]  /*7de0*/  STL [R1+0x14], R16 ;  /* 0x0000141001007387 */ /* 0x0003e20000100800 */
[----:B------:R-:W-:Y:S01]  /*7df0*/  SHF.R.U32.HI R247, RZ, 0x1, R246 ;  /* 0x00000001fff77819 */ /* 0x000fe200000116f6 */
[C---:B---3--:R-:W-:Y:S01]  /*7e00*/  FMUL R2, R136.reuse, R129 ;  /* 0x0000008188027220 */ /* 0x048fe20000400000 */
[----:B------:R-:W-:Y:S01]  /*7e10*/  HADD2.F32 R129, -RZ, R140.H1_H1 ;  /* 0x3000008cff817230 */ /* 0x000fe20000004100 */
[----:B------:R-:W-:Y:S01]  /*7e20*/  R2UR UR4, R17 ;  /* 0x00000000110472ca */ /* 0x000fe200000e0000 */
[C---:B------:R-:W-:Y:S01]  /*7e30*/  FMUL R3, R136.reuse, R130 ;  /* 0x0000008288037220 */ /* 0x040fe20000400000 */
[--C-:B------:R-:W-:Y:S02]  /*7e40*/  HADD2.F32 R130, -RZ, R141.reuse.H0_H0 ;  /* 0x2000008dff827230 */ /* 0x100fe40000004100 */
[C---:B------:R-:W-:Y:S01]  /*7e50*/  FMUL R12, R136.reuse, R131 ;  /* 0x00000083880c7220 */ /* 0x040fe20000400000 */
[----:B------:R-:W-:Y:S02]  /*7e60*/  HADD2.F32 R131, -RZ, R141.H1_H1 ;  /* 0x3000008dff837230 */ /* 0x000fe40000004100 */
[C---:B------:R-:W-:Y:S01]  /*7e70*/  FMUL R13, R136.reuse, R132 ;  /* 0x00000084880d7220 */ /* 0x040fe20000400000 */
[C---:B------:R-:W-:Y:S01]  /*7e80*/  FMUL R14, R136.reuse, R133 ;  /* 0x00000085880e7220 */ /* 0x040fe20000400000 */
[--C-:B------:R-:W-:Y:S02]  /*7e90*/  HADD2.F32 R132, -RZ, R142.reuse.H0_H0 ;  /* 0x2000008eff847230 */ /* 0x100fe40000004100 */
[C---:B------:R-:W-:Y:S01]  /*7ea0*/  FMUL R15, R136.reuse, R134 ;  /* 0x00000086880f7220 */ /* 0x040fe20000400000 */
[----:B------:R-:W-:Y:S02]  /*7eb0*/  HADD2.F32 R133, -RZ, R142.H1_H1 ;  /* 0x3000008eff857230 */ /* 0x000fe40000004100 */
[C---:B------:R-:W-:Y:S01]  /*7ec0*/  FMUL R17, R136.reuse, R135 ;  /* 0x0000008788117220 */ /* 0x040fe20000400000 */
[--C-:B------:R-:W-:Y:S02]  /*7ed0*/  HADD2.F32 R134, -RZ, R143.reuse.H0_H0 ;  /* 0x2000008fff867230 */ /* 0x100fe40000004100 */
[----:B------:R-:W-:Y:S01]  /*7ee0*/  FMUL R20, R136, R122 ;  /* 0x0000007a88147220 */ /* 0x000fe20000400000 */
[----:B----4-:R-:W2:Y:S01]  /*7ef0*/  LDTM.16dp256bit.x2 R4, tmem[UR4+0xe0] ;  /* 0x0000e004000479ee */ /* 0x010ea200080a0000 */
[----:B------:R-:W-:Y:S01]  /*7f00*/  NOP ;  /* 0x0000000000007918 */ /* 0x000fe20000000000 */
[----:B------:R-:W-:Y:S01]  /*7f10*/  HADD2.F32 R135, -RZ, R143.H1_H1 ;  /* 0x3000008fff877230 */ /* 0x000fe20000004100 */
[----:B------:R-:W-:Y:S01]  /*7f20*/  R2UR UR5, R18 ;  /* 0x00000000120572ca */ /* 0x000fe200000e0000 */
[C---:B------:R-:W-:Y:S01]  /*7f30*/  FMUL R21, R136.reuse, R123 ;  /* 0x0000007b88157220 */ /* 0x040fe20000400000 */
[--C-:B------:R-:W-:Y:S02]  /*7f40*/  HADD2.F32 R122, -RZ, R144.reuse.H0_H0 ;  /* 0x20000090ff7a7230 */ /* 0x100fe40000004100 */
[C---:B------:R-:W-:Y:S01]  /*7f50*/  FMUL R18, R136.reuse, R120 ;  /* 0x0000007888127220 */ /* 0x040fe20000400000 */
[----:B------:R-:W-:Y:S01]  /*7f60*/  FMUL R22, R136, R124 ;  /* 0x0000007c88167220 */ /* 0x000fe20000400000 */
[----:B-1----:R-:W-:Y:S01]  /*7f70*/  SHF.L.U32 R16, R246, 0x4, RZ ;  /* 0x00000004f6107819 */ /* 0x002fe200000006ff */
[----:B------:R-:W-:Y:S02]  /*7f80*/  HADD2.F32 R123, -RZ, R144.H1_H1 ;  /* 0x30000090ff7b7230 */ /* 0x000fe40000004100 */
[C---:B------:R-:W-:Y:S01]  /*7f90*/  FMUL R19, R136.reuse, R121 ;  /* 0x0000007988137220 */ /* 0x040fe20000400000 */
[----:B------:R-:W-:Y:S01]  /*7fa0*/  FMUL R23, R136, R125 ;  /* 0x0000007d88177220 */ /* 0x000fe20000400000 */
[----:B------:R-:W-:Y:S01]  /*7fb0*/  LOP3.LUT R246, R16, 0x40, RZ, 0xc0, !PT ;  /* 0x0000004010f67812 */ /* 0x000fe200078ec0ff */
[--C-:B------:R-:W-:Y:S02]  /*7fc0*/  HADD2.F32 R124, -RZ, R145.reuse.H0_H0 ;  /* 0x20000091ff7c7230 */ /* 0x100fe40000004100 */
[----:B------:R-:W-:Y:S01]  /*7fd0*/  FMUL R120, R136, R126 ;  /* 0x0000007e88787220 */ /* 0x000fe20000400000 */
[----:B------:R-:W-:Y:S01]  /*7fe0*/  HADD2.F32 R125, -RZ, R145.H1_H1 ;  /* 0x30000091ff7d7230 */ /* 0x000fe20000004100 */
[----:B------:R-:W-:Y:S01]  /*7ff0*/  LOP3.LUT R246, R246, 0x8, R247, 0xf8, !PT ;  /* 0x00000008f6f67812 */ /* 0x000fe200078ef8f7 */
[----:B------:R-:W-:Y:S01]  /*8000*/  UIADD3 UR5, UPT, UPT, UR5, 0xf0, URZ ;  /* 0x000000f005057890 */ /* 0x000fe2000fffe0ff */
[----:B------:R-:W1:Y:S01]  /*8010*/  S2R R247, SR_TID.X ;  /* 0x0000000000f77919 */ /* 0x000e620000002100 */
[C---:B------:R-:W-:Y:S01]  /*8020*/  FMUL R121, R136.reuse, R127 ;  /* 0x0000007f88797220 */ /* 0x040fe20000400000 */
[--C-:B------:R-:W-:Y:S01]  /*8030*/  HADD2.F32 R126, -RZ, R146.reuse.H0_H0 ;  /* 0x20000092ff7e7230 */ /* 0x100fe20000004100 */
[----:B------:R-:W-:Y:S01]  /*8040*/  UPRMT UR5, UR56, 0x654, UR5 ;  /* 0x0000065438057896 */ /* 0x000fe20008000005 */
[----:B------:R-:W-:Y:S02]  /*8050*/  HADD2.F32 R127, -RZ, R146.H1_H1 ;  /* 0x30000092ff7f7230 */ /* 0x000fe40000004100 */
[C---:B------:R-:W-:Y:S01]  /*8060*/  FMUL R112, R136.reuse, R112 ;  /* 0x0000007088707220 */ /* 0x040fe20000400000 */
[----:B------:R-:W-:Y:S02]  /*8070*/  HADD2.F32 R139, -RZ, R147.H1_H1 ;  /* 0x30000093ff8b7230 */ /* 0x000fe40000004100 */
[C---:B------:R-:W-:Y:S01]  /*8080*/  FMUL R113, R136.reuse, R113 ;  /* 0x0000007188717220 */ /* 0x040fe20000400000 */
[----:B------:R-:W-:Y:S02]  /*8090*/  HADD2.F32 R141, -RZ, R148.H1_H1 ;  /* 0x30000094ff8d7230 */ /* 0x000fe40000004100 */
[C---:B------:R-:W-:Y:S01]  /*80a0*/  FMUL R114, R136.reuse, R114 ;  /* 0x0000007288727220 */ /* 0x040fe20000400000 */
[--C-:B------:R-:W-:Y:S02]  /*80b0*/  HADD2.F32 R142, -RZ, R149.reuse.H0_H0 ;  /* 0x20000095ff8e7230 */ /* 0x100fe40000004100 */
[C---:B------:R-:W-:Y:S01]  /*80c0*/  FMUL R115, R136.reuse, R115 ;  /* 0x0000007388737220 */ /* 0x040fe20000400000 */
[----:B--2---:R-:W-:Y:S01]  /*80d0*/  SYNCS.ARRIVE.TRANS64.RED.A1T0 RZ, [UR5], RZ ;  /* 0x000000ffffff79a7 */ /* 0x004fe20008100405 */
[----:B------:R-:W-:Y:S02]  /*80e0*/  HADD2.F32 R143, -RZ, R149.H1_H1 ;  /* 0x30000095ff8f7230 */ /* 0x000fe40000004100 */
[C---:B------:R-:W-:Y:S01]  /*80f0*/  FMUL R116, R136.reuse, R116 ;  /* 0x0000007488747220 */ /* 0x040fe20000400000 */
[--C-:B------:R-:W-:Y:S02]  /*8100*/  HADD2.F32 R144, -RZ, R150.reuse.H0_H0 ;  /* 0x20000096ff907230 */ /* 0x100fe40000004100 */
[C---:B------:R-:W-:Y:S01]  /*8110*/  FMUL R117, R136.reuse, R117 ;  /* 0x0000007588757220 */ /* 0x040fe20000400000 */
[----:B------:R-:W-:Y:S02]  /*8120*/  HADD2.F32 R145, -RZ, R150.H1_H1 ;  /* 0x30000096ff917230 */ /* 0x000fe40000004100 */
[C---:B------:R-:W-:Y:S01]  /*8130*/  FMUL R118, R136.reuse, R118 ;  /* 0x0000007688767220 */ /* 0x040fe20000400000 */
[--C-:B------:R-:W-:Y:S02]  /*8140*/  HADD2.F32 R146, -RZ, R151.reuse.H0_H0 ;  /* 0x20000097ff927230 */ /* 0x100fe40000004100 */
[C---:B------:R-:W-:Y:S01]  /*8150*/  FMUL R119, R136.reuse, R119 ;  /* 0x0000007788777220 */ /* 0x040fe20000400000 */
[----:B------:R-:W-:Y:S02]  /*8160*/  HADD2.F32 R147, -RZ, R151.H1_H1 ;  /* 0x30000097ff937230 */ /* 0x000fe40000004100 */
[C---:B------:R-:W-:Y:S01]  /*8170*/  FMUL R104, R136.reuse, R104 ;  /* 0x0000006888687220 */ /* 0x040fe20000400000 */
[----:B------:R-:W-:Y:S02]  /*8180*/  HADD2.F32 R149, -RZ, R152.H1_H1 ;  /* 0x30000098ff957230 */ /* 0x000fe40000004100 */
[C---:B------:R-:W-:Y:S01]  /*8190*/  FMUL R105, R136.reuse, R105 ;  /* 0x0000006988697220 */ /* 0x040fe20000400000 */
[--C-:B------:R-:W-:Y:S02]  /*81a0*/  HADD2.F32 R150, -RZ, R153.reuse.H0_H0 ;  /* 0x20000099ff967230 */ /* 0x100fe40000004100 */
[C---:B------:R-:W-:Y:S01]  /*81b0*/  FMUL R106, R136.reuse, R106 ;  /* 0x0000006a886a7220 */ /* 0x040fe20000400000 */
[----:B------:R-:W-:Y:S02]  /*81c0*/  HADD2.F32 R151, -RZ, R153.H1_H1 ;  /* 0x30000099ff977230 */ /* 0x000fe40000004100 */
[C---:B------:R-:W-:Y:S01]  /*81d0*/  FMUL R107, R136.reuse, R107 ;  /* 0x0000006b886b7220 */ /* 0x040fe20000400000 */
[C---:B------:R-:W-:Y:S01]  /*81e0*/  FMUL R108, R136.reuse, R108 ;  /* 0x0000006c886c7220 */ /* 0x040fe20000400000 */
[----:B------:R-:W-:Y:S02]  /*81f0*/  HADD2.F32 R153, -RZ, R154.H1_H1 ;  /* 0x3000009aff997230 */ /* 0x000fe40000004100 */
[C---:B------:R-:W-:Y:S01]  /*8200*/  FMUL R109, R136.reuse, R109 ;  /* 0x0000006d886d7220 */ /* 0x040fe20000400000 */
[----:B-1----:R-:W-:Y:S01]  /*8210*/  SHF.L.U32 R247, R247, 0x3, RZ ;  /* 0x00000003f7f77819 */ /* 0x002fe200000006ff */
[C---:B------:R-:W-:Y:S01]  /*8220*/  FMUL R110, R136.reuse, R110 ;  /* 0x0000006e886e7220 */ /* 0x040fe20000400000 */
[C---:B------:R-:W-:Y:S01]  /*8230*/  FMUL R111, R136.reuse, R111 ;  /* 0x0000006f886f7220 */ /* 0x040fe20000400000 */
[--C-:B------:R-:W-:Y:S01]  /*8240*/  HADD2.F32 R156, -RZ, R160.reuse.H0_H0 ;  /* 0x200000a0ff9c7230 */ /* 0x100fe20000004100 */
[----:B------:R-:W-:Y:S01]  /*8250*/  LOP3.LUT R247, R247, 0x300, RZ, 0xc0, !PT ;  /* 0x00000300f7f77812 */ /* 0x000fe200078ec0ff */
[C---:B------:R-:W-:Y:S01]  /*8260*/  FMUL R96, R136.reuse, R96 ;  /* 0x0000006088607220 */ /* 0x040fe20000400000 */
[----:B------:R-:W-:Y:S02]  /*8270*/  HADD2.F32 R157, -RZ, R160.H1_H1 ;  /* 0x300000a0ff9d7230 */ /* 0x000fe40000004100 */
[C---:B------:R-:W-:Y:S01]  /*8280*/  FMUL R97, R136.reuse, R97 ;  /* 0x0000006188617220 */ /* 0x040fe20000400000 */
[----:B------:R-:W-:Y:S01]  /*8290*/  LOP3.LUT R247, R247, 0x30, R16, 0xf8, !PT ;  /* 0x00000030f7f77812 */ /* 0x000fe200078ef810 */
[--C-:B------:R-:W-:Y:S01]  /*82a0*/  HADD2.F32 R158, -RZ, R161.reuse.H0_H0 ;  /* 0x200000a1ff9e7230 */ /* 0x100fe20000004100 */
[----:B------:R1:W5:Y:S01]  /*82b0*/  LDL.LU R16, [R1+0x14] ;  /* 0x0000140001107983 */ /* 0x0003620000300800 */
[C---:B------:R-:W-:Y:S01]  /*82c0*/  FMUL R98, R136.reuse, R98 ;  /* 0x0000006288627220 */ /* 0x040fe20000400000 */
        /* <DEDUP_REMOVED lines=37> */
[----:B------:R-:W-:Y:S01]  /*8520*/  FMUL R85, R136, R85 ;  /* 0x0000005588557220 */ /* 0x000fe20000400000 */
[----:B------:R-:W-:Y:S01]  /*8530*/  ISETP.NE.AND P0, PT, R0, RZ, PT ;  /* 0x000000ff0000720c */ /* 0x000fe20003f05270 */
[C---:B------:R-:W-:Y:S01]  /*8540*/  FMUL R0, R136.reuse, R128 ;  /* 0x0000008088007220 */ /* 0x040fe20000400000 */
[----:B------:R-:W-:Y:S02]  /*8550*/  HADD2.F32 R128, -RZ, R140.H0_H0 ;  /* 0x2000008cff807230 */ /* 0x000fe40000004100 */
[C---:B------:R-:W-:Y:S01]  /*8560*/  FMUL R86, R136.reuse, R86 ;  /* 0x0000005688567220 */ /* 0x040fe20000400000 */
[----:B------:R-:W-:Y:S02]  /*8570*/  HADD2.F32 R140, -RZ, R148.H0_H0 ;  /* 0x20000094ff8c7230 */ /* 0x000fe40000004100 */
[----:B------:R-:W-:Y:S01]  /*8580*/  FMUL R87, R136, R87 ;  /* 0x0000005788577220 */ /* 0x000fe20000400000 */
[----:B------:R-:W-:Y:S02]  /*8590*/  HADD2.F32 R148, -RZ, R152.H0_H0 ;  /* 0x20000098ff947230 */ /* 0x000fe40000004100 */
[C---:B------:R-:W-:Y:S01]  /*85a0*/  FFMA R0, R137.reuse, R128, R0 ;  /* 0x0000008089007223 */ /* 0x040fe20000000000 */
        /* <DEDUP_REMOVED lines=9> */
[----:B------:R-:W-:Y:S01]  /*8640*/  F2FP.F16.F32.PACK_AB R130, R14, R13 ;  /* 0x0000000d0e82723e */ /* 0x000fe200000000ff */
[----:B------:R-:W-:Y:S01]  /*8650*/  FFMA R20, R137, R124, R20 ;  /* 0x0000007c89147223 */ /* 0x000fe20000000014 */
[----:B------:R-:W-:Y:S01]  /*8660*/  F2FP.F16.F32.PACK_AB R131, R17, R15 ;  /* 0x0000000f1183723e */ /* 0x000fe200000000ff */
[C---:B------:R-:W-:Y:S01]  /*8670*/  FFMA R21, R137.reuse, R125, R21 ;  /* 0x0000007d89157223 */ /* 0x040fe20000000015 */
[C---:B------:R-:W-:Y:S01]  /*8680*/  FFMA R22, R137.reuse, R126, R22 ;  /* 0x0000007e89167223 */ /* 0x040fe20000000016 */
[C---:B------:R-:W-:Y:S01]  /*8690*/  FFMA R23, R137.reuse, R127, R23 ;  /* 0x0000007f89177223 */ /* 0x040fe20000000017 */
[C---:B------:R-:W-:Y:S01]  /*86a0*/  FFMA R120, R137.reuse, R138, R120 ;  /* 0x0000008a89787223 */ /* 0x040fe20000000078 */
[----:B------:R-:W-:Y:S01]  /*86b0*/  FFMA R121, R137, R139, R121 ;  /* 0x0000008b89797223 */ /* 0x000fe20000000079 */
[----:B------:R-:W-:Y:S01]  /*86c0*/  F2FP.F16.F32.PACK_AB R13, R21, R20 ;  /* 0x00000014150d723e */ /* 0x000fe200000000ff */
[----:B------:R-:W-:Y:S01]  /*86d0*/  FFMA R112, R137, R140, R112 ;  /* 0x0000008c89707223 */ /* 0x000fe20000000070 */
[----:B------:R-:W-:Y:S01]  /*86e0*/  F2FP.F16.F32.PACK_AB R14, R23, R22 ;  /* 0x00000016170e723e */ /* 0x000fe200000000ff */
[----:B------:R-:W-:Y:S01]  /*86f0*/  FFMA R113, R137, R141, R113 ;  /* 0x0000008d89717223 */ /* 0x000fe20000000071 */
[----:B------:R-:W-:Y:S01]  /*8700*/  F2FP.F16.F32.PACK_AB R15, R121, R120 ;  /* 0x00000078790f723e */ /* 0x000fe200000000ff */
[C---:B------:R-:W-:Y:S01]  /*8710*/  FFMA R114, R137.reuse, R142, R114 ;  /* 0x0000008e89727223 */ /* 0x040fe20000000072 */
[C---:B------:R-:W-:Y:S01]  /*8720*/  FFMA R115, R137.reuse, R143, R115 ;  /* 0x0000008f89737223 */ /* 0x040fe20000000073 */
[----:B------:R-:W-:Y:S01]  /*8730*/  FFMA R116, R137, R144, R116 ;  /* 0x0000009089747223 */ /* 0x000fe20000000074 */
[----:B------:R-:W-:Y:S01]  /*8740*/  F2FP.F16.F32.PACK_AB R112, R113, R112 ;  /* 0x000000707170723e */ /* 0x000fe200000000ff */
[----:B------:R-:W-:Y:S01]  /*8750*/  FFMA R117, R137, R145, R117 ;  /* 0x0000009189757223 */ /* 0x000fe20000000075 */
[----:B------:R-:W2:Y:S01]  /*8760*/  S2R R128, SR_TID.X ;  /* 0x0000000000807919 */ /* 0x000ea20000002100 */
[----:B------:R-:W-:Y:S01]  /*8770*/  F2FP.F16.F32.PACK_AB R113, R115, R114 ;  /* 0x000000727371723e */ /* 0x000fe200000000ff */
[C---:B------:R-:W-:Y:S01]  /*8780*/  FFMA R118, R137.reuse, R146, R118 ;  /* 0x0000009289767223 */ /* 0x040fe20000000076 */
[----:B------:R-:W-:Y:S01]  /*8790*/  FFMA R119, R137, R147, R119 ;  /* 0x0000009389777223 */ /* 0x000fe20000000077 */
[----:B------:R-:W3:Y:S01]  /*87a0*/  S2R R129, SR_TID.X ;  /* 0x0000000000817919 */ /* 0x000ee20000002100 */
[----:B------:R-:W-:Y:S01]  /*87b0*/  F2FP.F16.F32.PACK_AB R114, R117, R116 ;  /* 0x000000747572723e */ /* 0x000fe200000000ff */
[C---:B------:R-:W-:Y:S01]  /*87c0*/  FFMA R104, R137.reuse, R148, R104 ;  /* 0x0000009489687223 */ /* 0x040fe20000000068 */
[----:B------:R-:W-:Y:S01]  /*87d0*/  FFMA R105, R137, R149, R105 ;  /* 0x0000009589697223 */ /* 0x000fe20000000069 */
[----:B------:R-:W-:Y:S01]  /*87e0*/  F2FP.F16.F32.PACK_AB R115, R119, R118 ;  /* 0x000000767773723e */ /* 0x000fe200000000ff */
[C---:B------:R-:W-:Y:S01]  /*87f0*/  FFMA R106, R137.reuse, R150, R106 ;  /* 0x00000096896a7223 */ /* 0x040fe2000000006a */
[----:B------:R-:W-:Y:S02]  /*8800*/  HADD2.F32 R152, -RZ, R154.H0_H0 ;  /* 0x2000009aff987230 */ /* 0x000fe40000004100 */
[----:B------:R-:W-:Y:S01]  /*8810*/  FFMA R107, R137, R151, R107 ;  /* 0x00000097896b7223 */ /* 0x000fe2000000006b */
[----:B------:R-:W-:Y:S01]  /*8820*/  F2FP.F16.F32.PACK_AB R104, R105, R104 ;  /* 0x000000686968723e */ /* 0x000fe200000000ff */
[--C-:B------:R-:W-:Y:S02]  /*8830*/  HADD2.F32 R154, -RZ, R155.reuse.H0_H0 ;  /* 0x2000009bff9a7230 */ /* 0x100fe40000004100 */
[----:B------:R-:W-:Y:S01]  /*8840*/  FMUL R72, R136, R72 ;  /* 0x0000004888487220 */ /* 0x000fe20000400000 */
[----:B------:R-:W-:Y:S01]  /*8850*/  FFMA R108, R137, R152, R108 ;  /* 0x00000098896c7223 */ /* 0x000fe2000000006c */
[----:B------:R-:W-:Y:S01]  /*8860*/  HADD2.F32 R155, -RZ, R155.H1_H1 ;  /* 0x3000009bff9b7230 */ /* 0x000fe20000004100 */
[----:B------:R-:W-:Y:S01]  /*8870*/  F2FP.F16.F32.PACK_AB R105, R107, R106 ;  /* 0x0000006a6b69723e */ /* 0x000fe200000000ff */
[C---:B------:R-:W-:Y:S01]  /*8880*/  FFMA R109, R137.reuse, R153, R109 ;  /* 0x00000099896d7223 */ /* 0x040fe2000000006d */
[C---:B------:R-:W-:Y:S01]  /*8890*/  FFMA R110, R137.reuse, R154, R110 ;  /* 0x0000009a896e7223 */ /* 0x040fe2000000006e */
[--C-:B------:R-:W-:Y:S02]  /*88a0*/  HADD2.F32 R178, -RZ, R179.reuse.H0_H0 ;  /* 0x200000b3ffb27230 */ /* 0x100fe40000004100 */
[C---:B------:R-:W-:Y:S01]  /*88b0*/  FFMA R111, R137.reuse, R155, R111 ;  /* 0x0000009b896f7223 */ /* 0x040fe2000000006f */
[----:B------:R-:W-:Y:S01]  /*88c0*/  FFMA R96, R137, R156, R96 ;  /* 0x0000009c89607223 */ /* 0x000fe20000000060 */
[----:B------:R-:W-:Y:S01]  /*88d0*/  F2FP.F16.F32.PACK_AB R106, R109, R108 ;  /* 0x0000006c6d6a723e */ /* 0x000fe200000000ff */
        /* <DEDUP_REMOVED lines=21> */
[----:B------:R-:W-:Y:S01]  /*8a30*/  FFMA R95, R137, R171, R95 ;  /* 0x000000ab895f7223 */ /* 0x000fe2000000005f */
[----:B------:R-:W-:Y:S01]  /*8a40*/  R2UR UR6, R245 ;  /* 0x00000000f50672ca */ /* 0x000fe200000e0000 */
[----:B------:R-:W-:Y:S01]  /*8a50*/  FFMA R80, R137, R172, R80 ;  /* 0x000000ac89507223 */ /* 0x000fe20000000050 */
[----:B------:R-:W-:Y:S01]  /*8a60*/  F2FP.F16.F32.PACK_AB R90, R93, R92 ;  /* 0x0000005c5d5a723e */ /* 0x000fe200000000ff */
[----:B------:R-:W-:Y:S01]  /*8a70*/  FFMA R81, R137, R173, R81 ;  /* 0x000000ad89517223 */ /* 0x000fe20000000051 */
[----:B------:R-:W-:Y:S01]  /*8a80*/  F2FP.F16.F32.PACK_AB R91, R95, R94 ;  /* 0x0000005e5f5b723e */ /* 0x000fe200000000ff */
[C---:B------:R-:W-:Y:S01]  /*8a90*/  FFMA R82, R137.reuse, R174, R82 ;  /* 0x000000ae89527223 */ /* 0x040fe20000000052 */
[----:B--2---:R-:W-:Y:S01]  /*8aa0*/  SHF.L.U32 R128, R128, 0x1, RZ ;  /* 0x0000000180807819 */ /* 0x004fe200000006ff */
[----:B------:R-:W-:Y:S01]  /*8ab0*/  FFMA R83, R137, R175, R83 ;  /* 0x000000af89537223 */ /* 0x000fe20000000053 */
[----:B------:R-:W-:Y:S01]  /*8ac0*/  HADD2.F32 R179, -RZ, R179.H1_H1 ;  /* 0x300000b3ffb37230 */ /* 0x000fe20000004100 */
[----:B------:R-:W-:Y:S01]  /*8ad0*/  F2FP.F16.F32.PACK_AB R80, R81, R80 ;  /* 0x000000505150723e */ /* 0x000fe200000000ff */
[----:B------:R-:W-:Y:S01]  /*8ae0*/  FFMA R84, R137, R176, R84 ;  /* 0x000000b089547223 */ /* 0x000fe20000000054 */
[----:B---3--:R-:W-:Y:S01]  /*8af0*/  SHF.L.U32 R129, R129, 0x4, RZ ;  /* 0x0000000481817819 */ /* 0x008fe200000006ff */
[----:B------:R-:W-:Y:S01]  /*8b00*/  FFMA R85, R137, R177, R85 ;  /* 0x000000b189557223 */ /* 0x000fe20000000055 */
[--C-:B------:R-:W-:Y:S01]  /*8b10*/  HADD2.F32 R180, -RZ, R184.reuse.H0_H0 ;  /* 0x200000b8ffb47230 */ /* 0x100fe20000004100 */
[----:B------:R-:W-:Y:S01]  /*8b20*/  F2FP.F16.F32.PACK_AB R81, R83, R82 ;  /* 0x000000525351723e */ /* 0x000fe200000000ff */
[----:B------:R-:W-:Y:S01]  /*8b30*/  FFMA R86, R137, R178, R86 ;  /* 0x000000b289567223 */ /* 0x000fe20000000056 */
[----:B------:R-:W-:Y:S01]  /*8b40*/  HADD2.F32 R181, -RZ, R184.H1_H1 ;  /* 0x300000b8ffb57230 */ /* 0x000fe20000004100 */
[----:B------:R-:W-:Y:S01]  /*8b50*/  F2FP.F16.F32.PACK_AB R82, R85, R84 ;  /* 0x000000545552723e */ /* 0x000fe200000000ff */
[----:B------:R-:W-:Y:S01]  /*8b60*/  FFMA R87, R137, R179, R87 ;  /* 0x000000b389577223 */ /* 0x000fe20000000057 */
[----:B------:R-:W-:Y:S01]  /*8b70*/  LOP3.LUT R247, R247, 0x80, R129, 0xf8, !PT ;  /* 0x00000080f7f77812 */ /* 0x000fe200078ef881 */
[----:B------:R-:W-:Y:S01]  /*8b80*/  FFMA R72, R137, R180, R72 ;  /* 0x000000b489487223 */ /* 0x000fe20000000048 */
[----:B------:R-:W-:Y:S01]  /*8b90*/  F2FP.F16.F32.PACK_AB R129, R12, R3 ;  /* 0x000000030c81723e */ /* 0x000fe200000000ff */
[C---:B------:R-:W-:Y:S01]  /*8ba0*/  FMUL R73, R136.reuse, R73 ;  /* 0x0000004988497220 */ /* 0x040fe20000400000 */
[--C-:B------:R-:W-:Y:S01]  /*8bb0*/  HADD2.F32 R182, -RZ, R185.reuse.H0_H0 ;  /* 0x200000b9ffb67230 */ /* 0x100fe20000004100 */
[----:B------:R-:W-:Y:S01]  /*8bc0*/  F2FP.F16.F32.PACK_AB R12, R19, R18 ;  /* 0x00000012130c723e */ /* 0x000fe200000000ff */
[----:B------:R-:W-:Y:S01]  /*8bd0*/  FMUL R74, R136, R74 ;  /* 0x0000004a884a7220 */ /* 0x000fe20000400000 */
[----:B------:R-:W-:Y:S01]  /*8be0*/  LOP3.LUT R246, R246, 0x8, R128, 0x78, !PT ;  /* 0x00000008f6f67812 */ /* 0x000fe200078e7880 */
[----:B------:R-:W-:Y:S01]  /*8bf0*/  HADD2.F32 R183, -RZ, R185.H1_H1 ;  /* 0x300000b9ffb77230 */ /* 0x000fe20000004100 */
[----:B------:R-:W-:Y:S01]  /*8c00*/  F2FP.F16.F32.PACK_AB R128, R2, R0 ;  /* 0x000000000280723e */ /* 0x000fe200000000ff */
[----:B------:R-:W-:Y:S01]  /*8c10*/  FFMA R73, R137, R181, R73 ;  /* 0x000000b589497223 */ /* 0x000fe20000000049 */
[----:B------:R-:W-:Y:S01]  /*8c20*/  F2FP.F16.F32.PACK_AB R83, R87, R86 ;  /* 0x000000565753723e */ /* 0x000fe200000000ff */
[----:B------:R-:W-:Y:S01]  /*8c30*/  FFMA R74, R137, R182, R74 ;  /* 0x000000b6894a7223 */ /* 0x000fe2000000004a */
[C---:B------:R-:W-:Y:S01]  /*8c40*/  FMUL R75, R136.reuse, R75 ;  /* 0x0000004b884b7220 */ /* 0x040fe20000400000 */
[--C-:B------:R-:W-:Y:S01]  /*8c50*/  HADD2.F32 R184, -RZ, R186.reuse.H0_H0 ;  /* 0x200000baffb87230 */ /* 0x100fe20000004100 */
[----:B------:R-:W-:Y:S01]  /*8c60*/  F2FP.F16.F32.PACK_AB R72, R73, R72 ;  /* 0x000000484948723e */ /* 0x000fe200000000ff */
[C---:B------:R-:W-:Y:S01]  /*8c70*/  FMUL R76, R136.reuse, R76 ;  /* 0x0000004c884c7220 */ /* 0x040fe20000400000 */
[----:B------:R-:W-:Y:S02]  /*8c80*/  HADD2.F32 R185, -RZ, R186.H1_H1 ;  /* 0x300000baffb97230 */ /* 0x000fe40000004100 */
[C---:B------:R-:W-:Y:S01]  /*8c90*/  FFMA R75, R137.reuse, R183, R75 ;  /* 0x000000b7894b7223 */ /* 0x040fe2000000004b */
[C---:B------:R-:W-:Y:S01]  /*8ca0*/  FMUL R77, R136.reuse, R77 ;  /* 0x0000004d884d7220 */ /* 0x040fe20000400000 */
[--C-:B------:R-:W-:Y:S02]  /*8cb0*/  HADD2.F32 R186, -RZ, R187.reuse.H0_H0 ;  /* 0x200000bbffba7230 */ /* 0x100fe40000004100 */
[----:B------:R-:W-:Y:S01]  /*8cc0*/  FFMA R76, R137, R184, R76 ;  /* 0x000000b8894c7223 */ /* 0x000fe2000000004c */
[C---:B------:R-:W-:Y:S01]  /*8cd0*/  FMUL R78, R136.reuse, R78 ;  /* 0x0000004e884e7220 */ /* 0x040fe20000400000 */
[----:B------:R-:W-:Y:S01]  /*8ce0*/  HADD2.F32 R187, -RZ, R187.H1_H1 ;  /* 0x300000bbffbb7230 */ /* 0x000fe20000004100 */
[----:B------:R-:W-:Y:S01]  /*8cf0*/  LOP3.LUT R2, R247, R246, RZ, 0xfc, !PT ;  /* 0x000000f6f7027212 */ /* 0x000fe200078efcff */
[C---:B------:R-:W-:Y:S01]  /*8d00*/  FFMA R77, R137.reuse, R185, R77 ;  /* 0x000000b9894d7223 */ /* 0x040fe2000000004d */
[----:B------:R-:W-:Y:S01]  /*8d10*/  MOV R0, UR6 ;  /* 0x0000000600007c02 */ /* 0x000fe20008000f00 */
[----:B------:R-:W-:Y:S01]  /*8d20*/  FFMA R78, R137, R186, R78 ;  /* 0x000000ba894e7223 */ /* 0x000fe2000000004e */
[----:B------:R-:W-:Y:S01]  /*8d30*/  F2FP.F16.F32.PACK_AB R73, R75, R74 ;  /* 0x0000004a4b49723e */ /* 0x000fe200000000ff */
[----:B------:R-:W-:Y:S01]  /*8d40*/  FMUL R79, R136, R79 ;  /* 0x0000004f884f7220 */ /* 0x000fe20000400000 */
[--C-:B------:R-:W-:Y:S01]  /*8d50*/  HADD2.F32 R188, -RZ, R192.reuse.H0_H0 ;  /* 0x200000c0ffbc7230 */ /* 0x100fe20000004100 */
[----:B------:R-:W-:Y:S01]  /*8d60*/  F2FP.F16.F32.PACK_AB R74, R77, R76 ;  /* 0x0000004c4d4a723e */ /* 0x000fe200000000ff */
[----:B------:R-:W-:Y:S02]  /*8d70*/  IMAD R0, R0, 0x3c00, R2 ;  /* 0x00003c0000007824 */ /* 0x000fe400078e0202 */
[----:B------:R-:W-:Y:S01]  /*8d80*/  FFMA R79, R137, R187, R79 ;  /* 0x000000bb894f7223 */ /* 0x000fe2000000004f */
[C---:B------:R-:W-:Y:S01]  /*8d90*/  FMUL R64, R136.reuse, R64 ;  /* 0x0000004088407220 */ /* 0x040fe20000400000 */
[----:B------:R-:W-:Y:S01]  /*8da0*/  HADD2.F32 R189, -RZ, R192.H1_H1 ;  /* 0x300000c0ffbd7230 */ /* 0x000fe20000004100 */
[----:B------:R-:W-:Y:S01]  /*8db0*/  UMOV UR76, 0x400 ;  /* 0x00000400004c7882 */ /* 0x000fe20000000000 */
[C---:B------:R-:W-:Y:S01]  /*8dc0*/  FMUL R65, R136.reuse, R65 ;  /* 0x0000004188417220 */ /* 0x040fe20000400000 */
[--C-:B------:R-:W-:Y:S01]  /*8dd0*/  HADD2.F32 R190, -RZ, R193.reuse.H0_H0 ;  /* 0x200000c1ffbe7230 */ /* 0x100fe20000004100 */
[----:B------:R-:W-:Y:S01]  /*8de0*/  F2FP.F16.F32.PACK_AB R75, R79, R78 ;  /* 0x0000004e4f4b723e */ /* 0x000fe200000000ff */
[----:B------:R-:W-:Y:S01]  /*8df0*/  ULEA UR76, UR56, UR76, 0x18 ;  /* 0x0000004c384c7291 */ /* 0x000fe2000f8ec0ff */
[C---:B------:R-:W-:Y:S01]  /*8e00*/  FFMA R64, R137.reuse, R188, R64 ;  /* 0x000000bc89407223 */ /* 0x040fe20000000040 */
[C---:B------:R-:W-:Y:S01]  /*8e10*/  FFMA R65, R137.reuse, R189, R65 ;  /* 0x000000bd89417223 */ /* 0x040fe20000000041 */
[C---:B------:R-:W-:Y:S01]  /*8e20*/  FMUL R66, R136.reuse, R66 ;  /* 0x0000004288427220 */ /* 0x040fe20000400000 */
[----:B------:R-:W-:Y:S02]  /*8e30*/  HADD2.F32 R191, -RZ, R193.H1_H1 ;  /* 0x300000c1ffbf7230 */ /* 0x000fe40000004100 */
[----:B------:R-:W-:Y:S01]  /*8e40*/  FMUL R67, R136, R67 ;  /* 0x0000004388437220 */ /* 0x000fe20000400000 */
[--C-:B------:R-:W-:Y:S01]  /*8e50*/  HADD2.F32 R192, -RZ, R194.reuse.H0_H0 ;  /* 0x200000c2ffc07230 */ /* 0x100fe20000004100 */
[----:B------:R-:W-:Y:S01]  /*8e60*/  LEA R0, R0, UR76, 0x1 ;  /* 0x0000004c00007c11 */ /* 0x000fe2000f8e08ff */
[----:B------:R-:W-:Y:S01]  /*8e70*/  FFMA R66, R137, R190, R66 ;  /* 0x000000be89427223 */ /* 0x000fe20000000042 */
[----:B------:R-:W-:Y:S01]  /*8e80*/  F2FP.F16.F32.PACK_AB R64, R65, R64 ;  /* 0x000000404140723e */ /* 0x000fe200000000ff */
[----:B------:R-:W-:Y:S01]  /*8e90*/  FFMA R67, R137, R191, R67 ;  /* 0x000000bf89437223 */ /* 0x000fe20000000043 */
[C---:B------:R-:W-:Y:S01]  /*8ea0*/  FMUL R68, R136.reuse, R68 ;  /* 0x0000004488447220 */ /* 0x040fe20000400000 */
[----:B------:R-:W-:Y:S01]  /*8eb0*/  HADD2.F32 R193, -RZ, R194.H1_H1 ;  /* 0x300000c2ffc17230 */ /* 0x000fe20000004100 */
[----:B------:R1:W-:Y:S01]  /*8ec0*/  STSM.16.M88.4 [R0+0x200], R128 ;  /* 0x0002008000007844 */ /* 0x0003e20000000200 */
[C---:B------:R-:W-:Y:S01]  /*8ed0*/  FMUL R69, R136.reuse, R69 ;  /* 0x0000004588457220 */ /* 0x040fe20000400000 */
[--C-:B------:R-:W-:Y:S01]  /*8ee0*/  HADD2.F32 R194, -RZ, R195.reuse.H0_H0 ;  /* 0x200000c3ffc27230 */ /* 0x100fe20000004100 */
[----:B------:R-:W-:Y:S05]  /*8ef0*/  F2FP.F16.F32.PACK_AB R65, R67, R66 ;  /* 0x000000424341723e */ /* 0x000fea00000000ff */
[----:B------:R1:W-:Y:S01]  /*8f00*/  STSM.16.M88.4 [R0+0xa00], R12 ;  /* 0x000a000c00007844 */ /* 0x0003e20000000200 */
[C---:B------:R-:W-:Y:S01]  /*8f10*/  FFMA R68, R137.reuse, R192, R68 ;  /* 0x000000c089447223 */ /* 0x040fe20000000044 */
[----:B------:R-:W-:Y:S01]  /*8f20*/  FFMA R69, R137, R193, R69 ;  /* 0x000000c189457223 */ /* 0x000fe20000000045 */
[C---:B------:R-:W-:Y:S01]  /*8f30*/  FMUL R70, R136.reuse, R70 ;  /* 0x0000004688467220 */ /* 0x040fe20000400000 */
[----:B------:R-:W-:Y:S04]  /*8f40*/  HADD2.F32 R195, -RZ, R195.H1_H1 ;  /* 0x300000c3ffc37230 */ /* 0x000fe80000004100 */
        /* <DEDUP_REMOVED lines=30> */
[----:B------:R-:W-:Y:S01]  /*9130*/  F2FP.F16.F32.PACK_AB R57, R59, R58 ;  /* 0x0000003a3b39723e */ /* 0x000fe200000000ff */
[C---:B------:R-:W-:Y:S01]  /*9140*/  FFMA R60, R137.reuse, R200, R60 ;  /* 0x000000c8893c7223 */ /* 0x040fe2000000003c */
[----:B------:R-:W-:Y:S01]  /*9150*/  FFMA R61, R137, R201, R61 ;  /* 0x000000c9893d7223 */ /* 0x000fe2000000003d */
[C---:B------:R-:W-:Y:S01]  /*9160*/  FMUL R62, R136.reuse, R62 ;  /* 0x0000003e883e7220 */ /* 0x040fe20000400000 */
[----:B------:R-:W-:Y:S02]  /*9170*/  HADD2.F32 R203, -RZ, R203.H1_H1 ;  /* 0x300000cbffcb7230 */ /* 0x000fe40000004100 */
        /* <DEDUP_REMOVED lines=13> */
[----:B------:R-:W-:Y:S01]  /*9250*/  HADD2.F32 R207, -RZ, R209.H1_H1 ;  /* 0x300000d1ffcf7230 */ /* 0x000fe20000004100 */
        /* <DEDUP_REMOVED lines=99> */
[C---:B------:R-:W-:Y:S01]  /*9890*/  FFMA R29, R137.reuse, R233, R29 ;  /* 0x000000e9891d7223 */ /* 0x040fe2000000001d */
        /* <DEDUP_REMOVED lines=8> */
[C---:B------:R-:W-:Y:S01]  /*9920*/  FFMA R30, R137.reuse, R234, R30 ;  /* 0x000000ea891e7223 */ /* 0x040fe2000000001e */
[----:B------:R-:W-:Y:S02]  /*9930*/  HADD2.F32 R239, -RZ, R241.H1_H1 ;  /* 0x300000f1ffef7230 */ /* 0x000fe40000004100 */
[C---:B------:R-:W-:Y:S01]  /*9940*/  FMUL R6, R136.reuse, R6 ;  /* 0x0000000688067220 */ /* 0x040fe20000400000 */
[C---:B------:R-:W-:Y:S01]  /*9950*/  FFMA R31, R137.reuse, R235, R31 ;  /* 0x000000eb891f7223 */ /* 0x040fe2000000001f */
[--C-:B------:R-:W-:Y:S02]  /*9960*/  HADD2.F32 R240, -RZ, R242.reuse.H0_H0 ;  /* 0x200000f2fff07230 */ /* 0x100fe40000004100 */
[C---:B------:R-:W-:Y:S01]  /*9970*/  FMUL R7, R136.reuse, R7 ;  /* 0x0000000788077220 */ /* 0x040fe20000400000 */
        /* <DEDUP_REMOVED lines=10> */
[----:B------:R-:W-:Y:S01]  /*9a20*/  FMUL R11, R136, R11 ;  /* 0x0000000b880b7220 */ /* 0x000fe20000400000 */
[C---:B------:R-:W-:Y:S01]  /*9a30*/  FFMA R8, R137.reuse, R240, R8 ;  /* 0x000000f089087223 */ /* 0x040fe20000000008 */
[C---:B------:R-:W-:Y:S01]  /*9a40*/  FFMA R9, R137.reuse, R241, R9 ;  /* 0x000000f189097223 */ /* 0x040fe20000000009 */
[C---:B------:R-:W-:Y:S01]  /*9a50*/  FFMA R10, R137.reuse, R242, R10 ;  /* 0x000000f2890a7223 */ /* 0x040fe2000000000a */
[----:B------:R-:W-:Y:S01]  /*9a60*/  FFMA R11, R137, R243, R11 ;  /* 0x000000f3890b7223 */ /* 0x000fe2000000000b */
[----:B------:R-:W-:Y:S01]  /*9a70*/  F2FP.F16.F32.PACK_AB R26, R29, R28 ;  /* 0x0000001c1d1a723e */ /* 0x000fe200000000ff */
[----:B------:R-:W-:Y:S01]  /*9a80*/  UIADD3 UR77, UPT, UPT, UR6, 0x1, URZ ;  /* 0x00000001064d7890 */ /* 0x000fe2000fffe0ff */
[----:B------:R-:W-:Y:S01]  /*9a90*/  F2FP.F16.F32.PACK_AB R27, R31, R30 ;  /* 0x0000001e1f1b723e */ /* 0x000fe200000000ff */
[----:B------:R-:W-:Y:S01]  /*9aa0*/  UIADD3 UR43, UPT, UPT, UR43, 0x1, URZ ;  /* 0x000000012b2b7890 */ /* 0x000fe2000fffe0ff */
[----:B------:R-:W-:Y:S01]  /*9ab0*/  F2FP.F16.F32.PACK_AB R4, R5, R4 ;  /* 0x000000040504723e */ /* 0x000fe200000000ff */
[----:B------:R-:W-:Y:S01]  /*9ac0*/  BSSY.RECONVERGENT B0, `(.L_x_118) ;  /* 0x000005d000007945 */ /* 0x000fe20003800200 */
[----:B------:R-:W-:Y:S01]  /*9ad0*/  F2FP.F16.F32.PACK_AB R5, R7, R6 ;  /* 0x000000060705723e */ /* 0x000fe200000000ff */
[----:B------:R1:W-:Y:S01]  /*9ae0*/  STSM.16.M88.4 [R0+0x6a00], R24 ;  /* 0x006a001800007844 */ /* 0x0003e20000000200 */
[----:B------:R-:W-:Y:S02]  /*9af0*/  F2FP.F16.F32.PACK_AB R6, R9, R8 ;  /* 0x000000080906723e */ /* 0x000fe400000000ff */
[----:B------:R-:W-:Y:S05]  /*9b00*/  F2FP.F16.F32.PACK_AB R7, R11, R10 ;  /* 0x0000000a0b07723e */ /* 0x000fea00000000ff */
[----:B------:R1:W-:Y:S01]  /*9b10*/  STSM.16.M88.4 [R0+0x7200], R4 ;  /* 0x0072000400007844 */ /* 0x0003e20000000200 */
[----:B------:R-:W-:Y:S01]  /*9b20*/  @!PT LDS RZ, [RZ] ;  /* 0x00000000fffff984 */ /* 0x000fe20000000800 */
[----:B------:R-:W-:Y:S01]  /*9b30*/  @!PT LDS RZ, [RZ] ;  /* 0x00000000fffff984 */ /* 0x000fe20000000800 */
[----:B------:R-:W-:Y:S01]  /*9b40*/  @!PT LDS RZ, [RZ] ;  /* 0x00000000fffff984 */ /* 0x000fe20000000800 */
[----:B------:R-:W-:Y:S01]  /*9b50*/  @!PT LDS RZ, [RZ] ;  /* 0x00000000fffff984 */ /* 0x000fe20000000800 */
[----:B------:R2:W-:Y:S07]  /*9b60*/  MEMBAR.ALL.CTA ;  /* 0x0000000000007992 */ /* 0x0005ee0000008000 */
[----:B--2---:R-:W2:Y:S02]  /*9b70*/  FENCE.VIEW.ASYNC.S ;  /* 0x00000000000073c6 */ /* 0x004ea40000000000 */
[----:B--2---:R-:W-:Y:S06]  /*9b80*/  BAR.SYNC.DEFER_BLOCKING 0x1, 0x80 ;  /* 0x0042000000007b1d */ /* 0x004fec0000010000 */
[----:B------:R-:W-:Y:S05]  /*9b90*/  @P1 BRA `(.L_x_119) ;  /* 0x00000004003c1947 */ /* 0x000fea0003800000 */
[----:B------:R-:W2:Y:S01]  /*9ba0*/  LDCU.64 UR4, c[0x0][0x348] ;  /* 0x00006900ff0477ac */ /* 0x000ea20008000a00 */
[----:B------:R-:W-:Y:S01]  /*9bb0*/  R2UR UR6, R245 ;  /* 0x00000000f50672ca */ /* 0x000fe200000e0000 */
[----:B------:R-:W-:Y:S02]  /*9bc0*/  UIMAD UR61, UR54, 0xf0, URZ ;  /* 0x000000f0363d78a4 */ /* 0x000fe4000f8e02ff */
[----:B------:R-:W-:Y:S01]  /*9bd0*/  USHF.L.U32 UR62, UR55, 0x6, URZ ;  /* 0x00000006373e7899 */ /* 0x000fe200080006ff */
[----:B------:R-:W-:Y:S01]  /*9be0*/  UMOV UR63, UR36 ;  /* 0x00000024003f7c82 */ /* 0x000fe20008000000 */
[----:B------:R-:W-:Y:S01]  /*9bf0*/  UIADD3 UR57, UPT, UPT, UR61, 0x10, URZ ;  /* 0x000000103d397890 */ /* 0x000fe2000fffe0ff */
[----:B------:R-:W-:Y:S01]  /*9c00*/  UMOV UR59, UR36 ;  /* 0x00000024003b7c82 */ /* 0x000fe20008000000 */
[----:B------:R-:W-:Y:S06]  /*9c10*/  UIADD3 UR33, UPT, UPT, UR61, 0x20, URZ ;  /* 0x000000203d217890 */ /* 0x000fec000fffe0ff */
[----:B------:R-:W-:Y:S01]  /*9c20*/  UIMAD UR74, UR6, 0x7800, UR76 ;  /* 0x00007800064a78a4 */ /* 0x000fe2000f8e024c */
[----:B------:R-:W-:Y:S01]  /*9c30*/  UMOV UR58, UR62 ;  /* 0x0000003e003a7c82 */ /* 0x000fe20008000000 */
[----:B------:R-:W-:Y:S01]  /*9c40*/  UMOV UR35, UR36 ;  /* 0x0000002400237c82 */ /* 0x000fe20008000000 */
[----:B--2---:R-:W-:Y:S02]  /*9c50*/  UIADD3 UR64, UP0, UPT, UR4, 0x680, URZ ;  /* 0x0000068004407890 */ /* 0x004fe4000ff1e0ff */
[----:B------:R-:W-:Y:S02]  /*9c60*/  UIADD3 UR60, UPT, UPT, UR74, 0x200, URZ ;  /* 0x000002004a3c7890 */ /* 0x000fe4000fffe0ff */
[----:B------:R-:W-:Y:S02]  /*9c70*/  UIADD3.X UR65, UPT, UPT, URZ, UR5, URZ, UP0, !UPT ;  /* 0x00000005ff417290 */ /* 0x000fe400087fe4ff */
[----:B------:R-:W-:Y:S02]  /*9c80*/  UIADD3 UR56, UPT, UPT, UR74, 0xa00, URZ ;  /* 0x00000a004a387890 */ /* 0x000fe4000fffe0ff */
[----:B------:R-:W-:Y:S01]  /*9c90*/  UIADD3 UR32, UPT, UPT, UR74, 0x1200, URZ ;  /* 0x000012004a207890 */ /* 0x000fe2000fffe0ff */
[----:B------:R-:W-:Y:S01]  /*9ca0*/  UMOV UR34, UR62 ;  /* 0x0000003e00227c82 */ /* 0x000fe20008000000 */
[----:B------:R-:W-:Y:S03]  /*9cb0*/  UIADD3 UR29, UPT, UPT, UR61, 0x30, URZ ;  /* 0x000000303d1d7890 */ /* 0x000fe6000fffe0ff */
[----:B------:R-:W-:Y:S01]  /*9cc0*/  UTMASTG.3D [UR60], [UR64] ;  /* 0x0000003c400073b5 */ /* 0x000fe20008010000 */
[----:B------:R-:W-:Y:S01]  /*9cd0*/  UIADD3 UR28, UPT, UPT, UR74, 0x1a00, URZ ;  /* 0x00001a004a1c7890 */ /* 0x000fe2000fffe0ff */
[----:B------:R-:W-:Y:S01]  /*9ce0*/  UMOV UR31, UR36 ;  /* 0x00000024001f7c82 */ /* 0x000fe20008000000 */
[----:B------:R-:W-:Y:S01]  /*9cf0*/  UMOV UR30, UR62 ;  /* 0x0000003e001e7c82 */ /* 0x000fe20008000000 */
[----:B------:R-:W-:Y:S02]  /*9d00*/  UIADD3 UR25, UPT, UPT, UR61, 0x40, URZ ;  /* 0x000000403d197890 */ /* 0x000fe4000fffe0ff */
[----:B------:R-:W-:Y:S01]  /*9d10*/  UIADD3 UR24, UPT, UPT, UR74, 0x2200, URZ ;  /* 0x000022004a187890 */ /* 0x000fe2000fffe0ff */
[----:B------:R2:W-:Y:S01]  /*9d20*/  UTMASTG.3D [UR56], [UR64] ;  /* 0x00000038400073b5 */ /* 0x0005e20008010000 */
[----:B------:R-:W-:Y:S01]  /*9d30*/  UMOV UR27, UR36 ;  /* 0x00000024001b7c82 */ /* 0x000fe20008000000 */
[----:B------:R-:W-:Y:S01]  /*9d40*/  UMOV UR26, UR62 ;  /* 0x0000003e001a7c82 */ /* 0x000fe20008000000 */
[----:B------:R-:W-:Y:S02]  /*9d50*/  UIADD3 UR21, UPT, UPT, UR61, 0x50, URZ ;  /* 0x000000503d157890 */ /* 0x000fe4000fffe0ff */
[----:B------:R-:W-:Y:S01]  /*9d60*/  UIADD3 UR20, UPT, UPT, UR74, 0x2a00, URZ ;  /* 0x00002a004a147890 */ /* 0x000fe2000fffe0ff */
        /* <DEDUP_REMOVED lines=18> */
[----:B--2---:R-:W-:Y:S01]  /*9e90*/  UMOV UR58, UR64 ;  /* 0x00000040003a7c82 */ /* 0x004fe20008000000 */
[----:B------:R-:W-:Y:S01]  /*9ea0*/  UMOV UR59, UR65 ;  /* 0x00000041003b7c82 */ /* 0x000fe20008000000 */
[----:B------:R-:W-:Y:S01]  /*9eb0*/  UIADD3 UR65, UPT, UPT, UR61, 0xa0, URZ ;  /* 0x000000a03d417890 */ /* 0x000fe2000fffe0ff */
[----:B------:R-:W-:Y:S01]  /*9ec0*/  UTMASTG.3D [UR32], [UR58] ;  /* 0x000000203a0073b5 */ /* 0x000fe20008010000 */
[----:B------:R-:W-:Y:S01]  /*9ed0*/  UIADD3 UR64, UPT, UPT, UR74, 0x5200, URZ ;  /* 0x000052004a407890 */ /* 0x000fe2000fffe0ff */
[----:B------:R-:W-:Y:S01]  /*9ee0*/  UMOV UR67, UR36 ;  /* 0x0000002400437c82 */ /* 0x000fe20008000000 */
[----:B------:R-:W-:Y:S01]  /*9ef0*/  UMOV UR66, UR62 ;  /* 0x0000003e00427c82 */ /* 0x000fe20008000000 */
[----:B------:R-:W-:Y:S02]  /*9f00*/  UIADD3 UR69, UPT, UPT, UR61, 0xb0, URZ ;  /* 0x000000b03d457890 */ /* 0x000fe4000fffe0ff */
[----:B------:R-:W-:Y:S01]  /*9f10*/  UIADD3 UR68, UPT, UPT, UR74, 0x5a00, URZ ;  /* 0x00005a004a447890 */ /* 0x000fe2000fffe0ff */
[----:B------:R-:W-:Y:S01]  /*9f20*/  UTMASTG.3D [UR28], [UR58] ;  /* 0x0000001c3a0073b5 */ /* 0x000fe20008010000 */
[----:B------:R-:W-:Y:S01]  /*9f30*/  UMOV UR71, UR36 ;  /* 0x0000002400477c82 */ /* 0x000fe20008000000 */
[----:B------:R-:W-:Y:S01]  /*9f40*/  UMOV UR70, UR62 ;  /* 0x0000003e00467c82 */ /* 0x000fe20008000000 */
[----:B------:R-:W-:Y:S02]  /*9f50*/  UIADD3 UR73, UPT, UPT, UR61, 0xc0, URZ ;  /* 0x000000c03d497890 */ /* 0x000fe4000fffe0ff */
[----:B------:R-:W-:Y:S02]  /*9f60*/  UIADD3 UR72, UPT, UPT, UR74, 0x6200, URZ ;  /* 0x000062004a487890 */ /* 0x000fe4000fffe0ff */
[----:B------:R-:W-:Y:S01]  /*9f70*/  UIADD3 UR60, UPT, UPT, UR74, 0x7200, URZ ;  /* 0x000072004a3c7890 */ /* 0x000fe2000fffe0ff */
[----:B------:R-:W-:Y:S01]  /*9f80*/  UTMASTG.3D [UR24], [UR58] ;  /* 0x000000183a0073b5 */ /* 0x000fe20008010000 */
[----:B------:R-:W-:Y:S01]  /*9f90*/  UMOV UR75, UR36 ;  /* 0x00000024004b7c82 */ /* 0x000fe20008000000 */
[----:B------:R-:W-:Y:S01]  /*9fa0*/  UTMASTG.3D [UR20], [UR58] ;  /* 0x000000143a0073b5 */ /* 0x000fe20008010000 */
[----:B------:R-:W-:Y:S01]  /*9fb0*/  UTMASTG.3D [UR16], [UR58] ;  /* 0x000000103a0073b5 */ /* 0x000fe20008010000 */
[----:B------:R2:W-:Y:S01]  /*9fc0*/  UTMASTG.3D [UR12], [UR58] ;  /* 0x0000000c3a0073b5 */ /* 0x0005e20008010000 */
[----:B------:R3:W-:Y:S01]  /*9fd0*/  UTMASTG.3D [UR8], [UR58] ;  /* 0x000000083a0073b5 */ /* 0x0007e20008010000 */
[----:B------:R3:W-:Y:S01]  /*9fe0*/  UTMASTG.3D [UR4], [UR58] ;  /* 0x000000043a0073b5 */ /* 0x0007e20008010000 */
[----:B------:R3:W-:Y:S01]  /*9ff0*/  UTMASTG.3D [UR64], [UR58] ;  /* 0x000000403a0073b5 */ /* 0x0007e20008010000 */
[----:B------:R3:W-:Y:S01]  /*a000*/  UTMASTG.3D [UR68], [UR58] ;  /* 0x000000443a0073b5 */ /* 0x0007e20008010000 */
[----:B--2---:R-:W-:Y:S02]  /*a010*/  UIADD3 UR12, UPT, UPT, UR74, 0x6a00, URZ ;  /* 0x00006a004a0c7890 */ /* 0x004fe4000fffe0ff */
[----:B------:R-:W-:Y:S01]  /*a020*/  UIADD3 UR13, UPT, UPT, UR61, 0xd0, URZ ;  /* 0x000000d03d0d7890 */ /* 0x000fe2000fffe0ff */
[----:B------:R-:W-:Y:S01]  /*a030*/  UMOV UR74, UR62 ;  /* 0x0000003e004a7c82 */ /* 0x000fe20008000000 */
[----:B------:R-:W-:Y:S01]  /*a040*/  UIADD3 UR61, UPT, UPT, UR61, 0xe0, URZ ;  /* 0x000000e03d3d7890 */ /* 0x000fe2000fffe0ff */
[----:B------:R3:W-:Y:S06]  /*a050*/  UTMASTG.3D [UR72], [UR58] ;  /* 0x000000483a0073b5 */ /* 0x0007ec0008010000 */
[----:B------:R3:W-:Y:S02]  /*a060*/  UTMASTG.3D [UR12], [UR58] ;  /* 0x0000000c3a0073b5 */ /* 0x0007e40008010000 */
[----:B------:R3:W-:Y:S02]  /*a070*/  UTMASTG.3D [UR60], [UR58] ;  /* 0x0000003c3a0073b5 */ /* 0x0007e40008010000 */
[----:B---3--:R0:W-:Y:S02]  /*a080*/  UTMACMDFLUSH ;  /* 0x00000000000079b7 */ /* 0x0081e40000000000 */
.L_x_119:
[----:B------:R-:W-:Y:S05]  /*a090*/  BSYNC.RECONVERGENT B0 ;  /* 0x0000000000007941 */ /* 0x000fea0003800200 */
.L_x_118:
[----:B------:R-:W-:Y:S04]  /*a0a0*/  BSSY.RECONVERGENT B0, `(.L_x_120) ;  /* 0x0000003000007945 */ /* 0x000fe80003800200 */
[----:B------:R-:W-:Y:S05]  /*a0b0*/  @P0 BRA `(.L_x_121) ;  /* 0x0000000000040947 */ /* 0x000fea0003800000 */
[----:B------:R-:W-:Y:S04]  /*a0c0*/  DEPBAR.LE SB0, 0x0 ;  /* 0x000080000000791a */ /* 0x000fe80000000000 */
.L_x_121:
[----:B------:R-:W-:Y:S05]  /*a0d0*/  BSYNC.RECONVERGENT B0 ;  /* 0x0000000000007941 */ /* 0x000fea0003800200 */
.L_x_120:
[----:B-1----:R-:W2:Y:S01]  /*a0e0*/  LDL.LU R0, [R1+0x4] ;  /* 0x0000040001007983 */ /* 0x002ea20000300800 */
[----:B------:R-:W-:Y:S01]  /*a0f0*/  BAR.SYNC.DEFER_BLOCKING 0x1, 0x80 ;  /* 0x0042000000007b1d */ /* 0x000fe20000010000 */
[----:B--2---:R-:W-:Y:S11]  /*a100*/  R2UR UR4, R0 ;  /* 0x00000000000472ca */ /* 0x004ff600000e0000 */
[----:B------:R-:W-:Y:S02]  /*a110*/  @!UPT UIADD3 URZ, UPT, UPT, URZ, URZ, URZ ;  /* 0x000000fffffff290 */ /* 0x000fe4000fffe0ff */
[----:B------:R-:W-:Y:S04]  /*a120*/  UIADD3 UR4, UPT, UPT, UR4, 0x1, URZ ;  /* 0x0000000104047890 */ /* 0x000fe8000fffe0ff */
[----:B------:R-:W-:Y:S02]  /*a130*/  UISETP.NE.AND UP0, UPT, UR4, URZ, UPT ;  /* 0x000000ff0400728c */ /* 0x000fe4000bf05270 */
[----:B------:R-:W-:Y:S05]  /*a140*/  MOV R0, UR4 ;  /* 0x0000000400007c02 */ /* 0x000fea0008000f00 */
[----:B------:R1:W-:Y:S02]  /*a150*/  STL [R1+0x4], R0 ;  /* 0x0000040001007387 */ /* 0x0003e40000100800 */
[----:B------:R-:W-:Y:S05]  /*a160*/  BRA.U !UP0, `(.L_x_122) ;  /* 0x00000001083c7547 */ /* 0x000fea000b800000 */
[----:B-1----:R-:W2:Y:S01]  /*a170*/  LDL.LU R0, [R1] ;  /* 0x0000000001007983 */ /* 0x002ea20000300800 */
[----:B------:R-:W-:Y:S01]  /*a180*/  ISETP.NE.AND P0, PT, R252, RZ, PT ;  /* 0x000000fffc00720c */ /* 0x000fe20003f05270 */
[----:B------:R-:W1:Y:S01]  /*a190*/  S2R R2, SR_CgaCtaId ;  /* 0x0000000000027919 */ /* 0x000e620000008800 */
[----:B--2---:R-:W-:Y:S11]  /*a1a0*/  R2UR UR4, R0 ;  /* 0x00000000000472ca */ /* 0x004ff600000e0000 */
[----:B------:R-:W-:Y:S02]  /*a1b0*/  @!UPT UIADD3 URZ, UPT, UPT, URZ, URZ, URZ ;  /* 0x000000fffffff290 */ /* 0x000fe4000fffe0ff */
[----:B------:R-:W-:Y:S01]  /*a1c0*/  IMAD.U32 R0, RZ, RZ, UR4 ;  /* 0x00000004ff007e24 */ /* 0x000fe2000f8e00ff */
[----:B------:R-:W-:Y:S04]  /*a1d0*/  UIADD3 UR4, UPT, UPT, UR4, 0x1, URZ ;  /* 0x0000000104047890 */ /* 0x000fe8000fffe0ff */
[----:B------:R-:W-:Y:S01]  /*a1e0*/  @P0 LEA R0, R0, UR76, 0x3 ;  /* 0x0000004c00000c11 */ /* 0x000fe2000f8e18ff */
[----:B------:R-:W-:Y:S04]  /*a1f0*/  UISETP.NE.AND UP0, UPT, UR4, 0x2, UPT ;  /* 0x000000020400788c */ /* 0x000fe8000bf05270 */
[----:B------:R-:W-:Y:S01]  /*a200*/  @P0 VIADD R0, R0, 0x90 ;  /* 0x0000009000000836 */ /* 0x000fe20000000000 */
[----:B------:R-:W-:Y:S04]  /*a210*/  USEL UR4, UR4, URZ, UP0 ;  /* 0x000000ff04047287 */ /* 0x000fe80008000000 */
[----:B-1----:R-:W-:Y:S04]  /*a220*/  @P0 PRMT R0, R2, 0x654, R0 ;  /* 0x0000065402000816 */ /* 0x002fe80000000000 */
[----:B------:R1:W-:Y:S02]  /*a230*/  @P0 SYNCS.ARRIVE.TRANS64.RED.A1T0 RZ, [R0+URZ], RZ ;  /* 0x000000ff00ff09a7 */ /* 0x0003e400081004ff */
[----:B-1----:R-:W-:Y:S05]  /*a240*/  IMAD.U32 R0, RZ, RZ, UR4 ;  /* 0x00000004ff007e24 */ /* 0x002fea000f8e00ff */
[----:B------:R2:W-:Y:S02]  /*a250*/  STL [R1], R0 ;  /* 0x0000000001007387 */ /* 0x0005e40000100800 */
.L_x_122:
[----:B------:R-:W-:Y:S01]  /*a260*/  UISETP.NE.AND UP1, UPT, UR43, 0x4, UPT ;  /* 0x000000042b00788c */ /* 0x000fe2000bf25270 */
[----:B------:R-:W3:Y:S01]  /*a270*/  LDL.LU R2, [R1+0xc] ;  /* 0x00000c0001027983 */ /* 0x000ee20000300800 */
[----:B------:R-:W-:Y:S01]  /*a280*/  UISETP.NE.AND UP2, UPT, UR77, 0x2, UPT ;  /* 0x000000024d00788c */ /* 0x000fe2000bf45270 */
[----:B------:R-:W-:Y:S01]  /*a290*/  R2UR UR9, R248 ;  /* 0x00000000f80972ca */ /* 0x000fe200000e0000 */
[----:B------:R-:W-:Y:S01]  /*a2a0*/  USEL UR5, URZ, 0x1, UP1 ;  /* 0x00000001ff057887 */ /* 0x000fe20008800000 */
[----:B-12---:R-:W2:Y:S01]  /*a2b0*/  LDL.LU R0, [R1+0x8] ;  /* 0x0000080001007983 */ /* 0x006ea20000300800 */
[----:B------:R-:W-:Y:S01]  /*a2c0*/  UIADD3 UR54, UPT, UPT, UR41, UR48, URZ ;  /* 0x0000003029367290 */ /* 0x000fe2000fffe0ff */
[----:B------:R-:W-:Y:S01]  /*a2d0*/  R2UR UR8, R249 ;  /* 0x00000000f90872ca */ /* 0x000fe200000e0000 */
[----:B------:R-:W-:Y:S01]  /*a2e0*/  UIADD3 UR55, UPT, UPT, UR42, UR49, URZ ;  /* 0x000000312a377290 */ /* 0x000fe2000fffe0ff */
[----:B------:R-:W-:Y:S01]  /*a2f0*/  R2UR UR7, R250 ;  /* 0x00000000fa0772ca */ /* 0x000fe200000e0000 */
[----:B------:R-:W-:Y:S01]  /*a300*/  USEL UR43, UR43, URZ, UP1 ;  /* 0x000000ff2b2b7287 */ /* 0x000fe20008800000 */
[----:B------:R-:W-:Y:S09]  /*a310*/  R2UR UR36, R251 ;  /* 0x00000000fb2472ca */ /* 0x000ff200000e0000 */
[----:B------:R-:W-:Y:S06]  /*a320*/  ULOP3.LUT UR8, UR8, UR5, URZ, 0x3c, !UPT ;  /* 0x0000000508087292 */ /* 0x000fec000f8e3cff */
[----:B------:R-:W-:Y:S01]  /*a330*/  IMAD.U32 R249, RZ, RZ, UR8 ;  /* 0x00000008fff97e24 */ /* 0x000fe2000f8e00ff */
[----:B--2---:R-:W-:Y:S02]  /*a340*/  R2UR UR10, R0 ;  /* 0x00000000000a72ca */ /* 0x004fe400000e0000 */
[----:B---3--:R-:W-:Y:S11]  /*a350*/  R2UR UR4, R2 ;  /* 0x00000000020472ca */ /* 0x008ff600000e0000 */
[----:B------:R-:W-:Y:S02]  /*a360*/  UISETP.NE.AND UP0, UPT, UR10, 0x2, UPT ;  /* 0x000000020a00788c */ /* 0x000fe4000bf05270 */
[----:B------:R-:W-:Y:S02]  /*a370*/  UISETP.NE.AND UP3, UPT, UR4, URZ, UPT ;  /* 0x000000ff0400728c */ /* 0x000fe4000bf65270 */
[----:B------:R-:W-:Y:S02]  /*a380*/  USEL UR6, URZ, 0x1, UP0 ;  /* 0x00000001ff067887 */ /* 0x000fe40008000000 */
[----:B------:R-:W-:Y:S02]  /*a390*/  USEL UR4, URZ, 0x1, UP2 ;  /* 0x00000001ff047887 */ /* 0x000fe40009000000 */
[----:B------:R-:W-:Y:S02]  /*a3a0*/  USEL UR15, UR10, URZ, UP0 ;  /* 0x000000ff0a0f7287 */ /* 0x000fe40008000000 */
[----:B------:R-:W-:Y:S02]  /*a3b0*/  USEL UR10, UR77, URZ, UP2 ;  /* 0x000000ff4d0a7287 */ /* 0x000fe40009000000 */
[----:B------:R-:W-:Y:S02]  /*a3c0*/  ULOP3.LUT UR9, UR9, UR6, URZ, 0x3c, !UPT ;  /* 0x0000000609097292 */ /* 0x000fe4000f8e3cff */
[----:B------:R-:W-:Y:S02]  /*a3d0*/  ULOP3.LUT UR7, UR7, UR4, URZ, 0x3c, !UPT ;  /* 0x0000000407077292 */ /* 0x000fe4000f8e3cff */
[----:B------:R-:W-:Y:S02]  /*a3e0*/  IMAD.U32 R245, RZ, RZ, UR10 ;  /* 0x0000000afff57e24 */ /* 0x000fe4000f8e00ff */
[----:B------:R-:W-:Y:S02]  /*a3f0*/  IMAD.U32 R248, RZ, RZ, UR9 ;  /* 0x00000009fff87e24 */ /* 0x000fe4000f8e00ff */
[----:B------:R-:W-:Y:S01]  /*a400*/  IMAD.U32 R250, RZ, RZ, UR7 ;  /* 0x00000007fffa7e24 */ /* 0x000fe2000f8e00ff */
[----:B------:R-:W-:Y:S06]  /*a410*/  BRA.U UP3, `(.L_x_123) ;  /* 0xffffffad03cc7547 */ /* 0x000fec000b83ffff */
[----:B------:R-:W2:Y:S02]  /*a420*/  LDL.LU R0, [R1+0x10] ;  /* 0x0000100001007983 */ /* 0x000ea40000300800 */
[----:B--2---:R-:W-:-:S13]  /*a430*/  R2UR UR4, R0 ;  /* 0x00000000000472ca */ /* 0x004fda00000e0000 */
[----:B------:R-:W-:-:S09]  /*a440*/  UISETP.NE.AND UP0, UPT, UR4, URZ, UPT ;  /* 0x000000ff0400728c */ /* 0x000fd2000bf05270 */
[----:B------:R-:W-:Y:S05]  /*a450*/  BRA.U !UP0, `(.L_x_124) ;  /* 0x0000000108487547 */ /* 0x000fea000b800000 */
[----:B------:R-:W1:Y:S02]  /*a460*/  LDCU.64 UR4, c[0x0][0x890] ;  /* 0x00011200ff0477ac */ /* 0x000e640008000a00 */
[----:B-1----:R-:W-:-:S04]  /*a470*/  UISETP.NE.U32.AND UP0, UPT, UR4, URZ, UPT ;  /* 0x000000ff0400728c */ /* 0x002fc8000bf05070 */
[----:B------:R-:W-:-:S09]  /*a480*/  UISETP.NE.AND.EX UP0, UPT, UR5, URZ, UPT, UP0 ;  /* 0x000000ff0500728c */ /* 0x000fd2000bf05300 */
[----:B------:R-:W-:Y:S05]  /*a490*/  BRA.U UP0, `(.L_x_125) ;  /* 0x00000001000c7547 */ /* 0x000fea000b800000 */
[----:B------:R-:W-:-:S13]  /*a4a0*/  FSETP.NEU.AND P0, PT, R137, RZ, PT ;  /* 0x000000ff8900720b */ /* 0x000fda0003f0d000 */
[----:B------:R-:W-:Y:S05]  /*a4b0*/  @!P0 EXIT ;  /* 0x000000000000894d */ /* 0x000fea0003800000 */
[----:B------:R-:W-:Y:S05]  /*a4c0*/  BRA `(.L_x_124) ;  /* 0x00000000002c7947 */ /* 0x000fea0003800000 */
.L_x_125:
[----:B------:R-:W-:Y:S01]  /*a4d0*/  LOP3.LUT P0, RZ, R244, 0xff, RZ, 0xc0, !PT ;  /* 0x000000fff4ff7812 */ /* 0x000fe2000780c0ff */
[----:B------:R-:W-:-:S12]  /*a4e0*/  BSSY.RECONVERGENT B0, `(.L_x_124) ;  /* 0x0000009000007945 */ /* 0x000fd80003800200 */
[----:B------:R-:W-:Y:S05]  /*a4f0*/  @P0 BRA `(.L_x_126) ;  /* 0x0000000000140947 */ /* 0x000fea0003800000 */
[----:B------:R-:W1:Y:S02]  /*a500*/  LDCU.64 UR4, c[0x0][0x888] ;  /* 0x00011100ff0477ac */ /* 0x000e640008000a00 */
[----:B-1----:R-:W-:-:S04]  /*a510*/  ISETP.NE.U32.AND P0, PT, RZ, UR4, PT ;  /* 0x00000004ff007c0c */ /* 0x002fc8000bf05070 */
[----:B------:R-:W-:-:S13]  /*a520*/  ISETP.NE.AND.EX P0, PT, RZ, UR5, PT, P0 ;  /* 0x00000005ff007c0c */ /* 0x000fda000bf05300 */
[----:B------:R-:W-:Y:S05]  /*a530*/  @!P0 EXIT ;  /* 0x000000000000894d */ /* 0x000fea0003800000 */
[----:B------:R-:W-:Y:S05]  /*a540*/  BRA `(.L_x_127) ;  /* 0x0000000000087947 */ /* 0x000fea0003800000 */
.L_x_126:
[----:B------:R-:W-:-:S13]  /*a550*/  FSETP.NEU.AND P0, PT, R137, RZ, PT ;  /* 0x000000ff8900720b */ /* 0x000fda0003f0d000 */
[----:B------:R-:W-:Y:S05]  /*a560*/  @!P0 EXIT ;  /* 0x000000000000894d */ /* 0x000fea0003800000 */
.L_x_127:
[----:B------:R-:W-:Y:S05]  /*a570*/  BSYNC.RECONVERGENT B0 ;  /* 0x0000000000007941 */ /* 0x000fea0003800200 */
.L_x_124:
[----:B------:R-:W-:-:S04]  /*a580*/  DEPBAR.LE SB0, 0x0 ;  /* 0x000080000000791a */ /* 0x000fc80000000000 */
[----:B------:R-:W-:Y:S05]  /*a590*/  EXIT ;  /* 0x000000000000794d */ /* 0x000fea0003800000 */
.L_x_25:
[----:B-1----:R1:W2:Y:S02]  /*a5a0*/  SYNCS.PHASECHK.TRANS64.TRYWAIT P0, [R2+URZ+0x120], R3 ;  /* 0x00012003020075a7 */ /* 0x0022a400080011ff */
[----:B--2---:R-:W-:Y:S05]  /*a5b0*/  @!P0 NANOSLEEP.SYNCS 0x989680 ;  /* 0x009896800000895d */ /* 0x004fea0003900000 */
[----:B------:R-:W2:Y:S02]  /*a5c0*/  @!P0 SYNCS.PHASECHK.TRANS64 P0, [R2+URZ+0x120], R3 ;  /* 0x00012003020085a7 */ /* 0x000ea400080010ff */
[----:B--2---:R-:W-:Y:S05]  /*a5d0*/  @!P0 BRA `(.L_x_25) ;  /* 0xfffffffc00f08947 */ /* 0x004fea000383ffff */
[----:B------:R-:W-:Y:S05]  /*a5e0*/  BRA `(.L_x_128) ;  /* 0xffffff7000dc7947 */ /* 0x000fea000383ffff */
.L_x_28:
[----:B------:R-:W-:Y:S07]  /*a5f0*/  MOV R4, UR33 ;  /* 0x0000002100047c02 */ /* 0x000fee0008000f00 */
.L_x_129:
[----:B-1----:R1:W2:Y:S02]  /*a600*/  SYNCS.PHASECHK.TRANS64.TRYWAIT P0, [R4+URZ+0x40], R2 ;  /* 0x00004002040075a7 */ /* 0x0022a400080011ff */
[----:B--2---:R-:W-:Y:S05]  /*a610*/  @!P0 NANOSLEEP.SYNCS 0x989680 ;  /* 0x009896800000895d */ /* 0x004fea0003900000 */
[----:B------:R-:W2:Y:S02]  /*a620*/  @!P0 SYNCS.PHASECHK.TRANS64 P0, [R4+URZ+0x40], R2 ;  /* 0x00004002040085a7 */ /* 0x000ea400080010ff */
[----:B--2---:R-:W-:Y:S05]  /*a630*/  @!P0 BRA `(.L_x_129) ;  /* 0xfffffffc00f08947 */ /* 0x004fea000383ffff */
[----:B------:R-:W-:Y:S05]  /*a640*/  BRA `(.L_x_27) ;  /* 0xffffff74001c7947 */ /* 0x000fea000383ffff */
.L_x_35:
[----:B------:R-:W-:Y:S07]  /*a650*/  MOV R4, UR9 ;  /* 0x0000000900047c02 */ /* 0x000fee0008000f00 */
.L_x_130:
[----:B-1----:R1:W2:Y:S02]  /*a660*/  SYNCS.PHASECHK.TRANS64.TRYWAIT P0, [R4+URZ+0x40], R2 ;  /* 0x00004002040075a7 */ /* 0x0022a400080011ff */
[----:B--2---:R-:W-:Y:S05]  /*a670*/  @!P0 NANOSLEEP.SYNCS 0x989680 ;  /* 0x009896800000895d */ /* 0x004fea0003900000 */
[----:B------:R-:W2:Y:S02]  /*a680*/  @!P0 SYNCS.PHASECHK.TRANS64 P0, [R4+URZ+0x40], R2 ;  /* 0x00004002040085a7 */ /* 0x000ea400080010ff */
[----:B--2---:R-:W-:Y:S05]  /*a690*/  @!P0 BRA `(.L_x_130) ;  /* 0xfffffffc00f08947 */ /* 0x004fea000383ffff */
[----:B------:R-:W-:Y:S05]  /*a6a0*/  BRA `(.L_x_34) ;  /* 0xffffff7400dc7947 */ /* 0x000fea000383ffff */
.L_x_40:
[----:B-1----:R1:W2:Y:S02]  /*a6b0*/  SYNCS.PHASECHK.TRANS64.TRYWAIT P0, [R3+URZ+0xb0], R2 ;  /* 0x0000b002030075a7 */ /* 0x0022a400080011ff */
[----:B--2---:R-:W-:Y:S05]  /*a6c0*/  @!P0 NANOSLEEP.SYNCS 0x989680 ;  /* 0x009896800000895d */ /* 0x004fea0003900000 */
[----:B------:R-:W2:Y:S02]  /*a6d0*/  @!P0 SYNCS.PHASECHK.TRANS64 P0, [R3+URZ+0xb0], R2 ;  /* 0x0000b002030085a7 */ /* 0x000ea400080010ff */
[----:B--2---:R-:W-:Y:S05]  /*a6e0*/  @!P0 BRA `(.L_x_40) ;  /* 0xfffffffc00f08947 */ /* 0x004fea000383ffff */
[----:B------:R-:W-:Y:S05]  /*a6f0*/  BRA `(.L_x_131) ;  /* 0xffffff78007c7947 */ /* 0x000fea000383ffff */
.L_x_44:
[----:B------:R-:W-:-:S07]  /*a700*/  MOV R3, UR4 ;  /* 0x0000000400037c02 */ /* 0x000fce0008000f00 */
.L_x_132:
[----:B-1----:R1:W2:Y:S02]  /*a710*/  SYNCS.PHASECHK.TRANS64.TRYWAIT P0, [R3+URZ], R2 ;  /* 0x00000002030075a7 */ /* 0x0022a400080011ff */
[----:B--2---:R-:W-:Y:S05]  /*a720*/  @!P0 NANOSLEEP.SYNCS 0x989680 ;  /* 0x009896800000895d */ /* 0x004fea0003900000 */
[----:B------:R-:W2:Y:S02]  /*a730*/  @!P0 SYNCS.PHASECHK.TRANS64 P0, [R3+URZ], R2 ;  /* 0x00000002030085a7 */ /* 0x000ea400080010ff */
[----:B--2---:R-:W-:Y:S05]  /*a740*/  @!P0 BRA `(.L_x_132) ;  /* 0xfffffffc00f08947 */ /* 0x004fea000383ffff */
[----:B------:R-:W-:Y:S05]  /*a750*/  BRA `(.L_x_133) ;  /* 0xffffff8000207947 */ /* 0x000fea000383ffff */
.L_x_45:
[----:B------:R-:W-:-:S07]  /*a760*/  MOV R3, UR4 ;  /* 0x0000000400037c02 */ /* 0x000fce0008000f00 */
.L_x_134:
[----:B-1----:R1:W2:Y:S02]  /*a770*/  SYNCS.PHASECHK.TRANS64.TRYWAIT P0, [R3+URZ], R2 ;  /* 0x00000002030075a7 */ /* 0x0022a400080011ff */
[----:B--2---:R-:W-:Y:S05]  /*a780*/  @!P0 NANOSLEEP.SYNCS 0x989680 ;  /* 0x009896800000895d */ /* 0x004fea0003900000 */
[----:B------:R-:W2:Y:S02]  /*a790*/  @!P0 SYNCS.PHASECHK.TRANS64 P0, [R3+URZ], R2 ;  /* 0x00000002030085a7 */ /* 0x000ea400080010ff */
[----:B--2---:R-:W-:Y:S05]  /*a7a0*/  @!P0 BRA `(.L_x_134) ;  /* 0xfffffffc00f08947 */ /* 0x004fea000383ffff */
[----:B------:R-:W-:Y:S05]  /*a7b0*/  BRA `(.L_x_135) ;  /* 0xffffff80002c7947 */ /* 0x000fea000383ffff */
.L_x_46:
[----:B------:R-:W-:-:S07]  /*a7c0*/  MOV R3, UR4 ;  /* 0x0000000400037c02 */ /* 0x000fce0008000f00 */
.L_x_136:
[----:B-1----:R1:W2:Y:S02]  /*a7d0*/  SYNCS.PHASECHK.TRANS64.TRYWAIT P0, [R3+URZ], R2 ;  /* 0x00000002030075a7 */ /* 0x0022a400080011ff */
[----:B--2---:R-:W-:Y:S05]  /*a7e0*/  @!P0 NANOSLEEP.SYNCS 0x989680 ;  /* 0x009896800000895d */ /* 0x004fea0003900000 */
[----:B------:R-:W2:Y:S02]  /*a7f0*/  @!P0 SYNCS.PHASECHK.TRANS64 P0, [R3+URZ], R2 ;  /* 0x00000002030085a7 */ /* 0x000ea400080010ff */
[----:B--2---:R-:W-:Y:S05]  /*a800*/  @!P0 BRA `(.L_x_136) ;  /* 0xfffffffc00f08947 */ /* 0x004fea000383ffff */
[----:B------:R-:W-:Y:S05]  /*a810*/  BRA `(.L_x_137) ;  /* 0xffffff8000387947 */ /* 0x000fea000383ffff */
.L_x_47:
[----:B------:R-:W-:-:S07]  /*a820*/  MOV R3, UR4 ;  /* 0x0000000400037c02 */ /* 0x000fce0008000f00 */
.L_x_138:
[----:B-1----:R1:W2:Y:S02]  /*a830*/  SYNCS.PHASECHK.TRANS64.TRYWAIT P0, [R3+URZ], R2 ;  /* 0x00000002030075a7 */ /* 0x0022a400080011ff */
[----:B--2---:R-:W-:Y:S05]  /*a840*/  @!P0 NANOSLEEP.SYNCS 0x989680 ;  /* 0x009896800000895d */ /* 0x004fea0003900000 */
[----:B------:R-:W2:Y:S02]  /*a850*/  @!P0 SYNCS.PHASECHK.TRANS64 P0, [R3+URZ], R2 ;  /* 0x00000002030085a7 */ /* 0x000ea400080010ff */
[----:B--2---:R-:W-:Y:S05]  /*a860*/  @!P0 BRA `(.L_x_138) ;  /* 0xfffffffc00f08947 */ /* 0x004fea000383ffff */
[----:B------:R-:W-:Y:S05]  /*a870*/  BRA `(.L_x_139) ;  /* 0xffffff8000447947 */ /* 0x000fea000383ffff */
.L_x_48:
[----:B------:R-:W-:-:S07]  /*a880*/  MOV R3, UR4 ;  /* 0x0000000400037c02 */ /* 0x000fce0008000f00 */
.L_x_140:
[----:B-1----:R1:W2:Y:S02]  /*a890*/  SYNCS.PHASECHK.TRANS64.TRYWAIT P0, [R3+URZ], R2 ;  /* 0x00000002030075a7 */ /* 0x0022a400080011ff */
[----:B--2---:R-:W-:Y:S05]  /*a8a0*/  @!P0 NANOSLEEP.SYNCS 0x989680 ;  /* 0x009896800000895d */ /* 0x004fea0003900000 */
[----:B------:R-:W2:Y:S02]  /*a8b0*/  @!P0 SYNCS.PHASECHK.TRANS64 P0, [R3+URZ], R2 ;  /* 0x00000002030085a7 */ /* 0x000ea400080010ff */
[----:B--2---:R-:W-:Y:S05]  /*a8c0*/  @!P0 BRA `(.L_x_140) ;  /* 0xfffffffc00f08947 */ /* 0x004fea000383ffff */
[----:B------:R-:W-:Y:S05]  /*a8d0*/  BRA `(.L_x_141) ;  /* 0xffffff8000507947 */ /* 0x000fea000383ffff */
.L_x_49:
[----:B------:R-:W-:-:S07]  /*a8e0*/  MOV R3, UR4 ;  /* 0x0000000400037c02 */ /* 0x000fce0008000f00 */
.L_x_142:
[----:B-1----:R1:W2:Y:S02]  /*a8f0*/  SYNCS.PHASECHK.TRANS64.TRYWAIT P0, [R3+URZ], R2 ;  /* 0x00000002030075a7 */ /* 0x0022a400080011ff */
[----:B--2---:R-:W-:Y:S05]  /*a900*/  @!P0 NANOSLEEP.SYNCS 0x989680 ;  /* 0x009896800000895d */ /* 0x004fea0003900000 */
[----:B------:R-:W2:Y:S02]  /*a910*/  @!P0 SYNCS.PHASECHK.TRANS64 P0, [R3+URZ], R2 ;  /* 0x00000002030085a7 */ /* 0x000ea400080010ff */
[----:B--2---:R-:W-:Y:S05]  /*a920*/  @!P0 BRA `(.L_x_142) ;  /* 0xfffffffc00f08947 */ /* 0x004fea000383ffff */
[----:B------:R-:W-:Y:S05]  /*a930*/  BRA `(.L_x_143) ;  /* 0xffffff80005c7947 */ /* 0x000fea000383ffff */
.L_x_50:
[----:B------:R-:W-:-:S07]  /*a940*/  MOV R3, UR4 ;  /* 0x0000000400037c02 */ /* 0x000fce0008000f00 */
.L_x_144:
[----:B-1----:R1:W2:Y:S02]  /*a950*/  SYNCS.PHASECHK.TRANS64.TRYWAIT P0, [R3+URZ], R2 ;  /* 0x00000002030075a7 */ /* 0x0022a400080011ff */
[----:B--2---:R-:W-:Y:S05]  /*a960*/  @!P0 NANOSLEEP.SYNCS 0x989680 ;  /* 0x009896800000895d */ /* 0x004fea0003900000 */
[----:B------:R-:W2:Y:S02]  /*a970*/  @!P0 SYNCS.PHASECHK.TRANS64 P0, [R3+URZ], R2 ;  /* 0x00000002030085a7 */ /* 0x000ea400080010ff */
[----:B--2---:R-:W-:Y:S05]  /*a980*/  @!P0 BRA `(.L_x_144) ;  /* 0xfffffffc00f08947 */ /* 0x004fea000383ffff */
[----:B------:R-:W-:Y:S05]  /*a990*/  BRA `(.L_x_145) ;  /* 0xffffff8000687947 */ /* 0x000fea000383ffff */
.L_x_53:
[----:B-1----:R1:W2:Y:S02]  /*a9a0*/  SYNCS.PHASECHK.TRANS64.TRYWAIT P0, [R0+URZ+0x110], R2 ;  /* 0x00011002000075a7 */ /* 0x0022a400080011ff */
[----:B--2---:R-:W-:Y:S05]  /*a9b0*/  @!P0 NANOSLEEP.SYNCS 0x989680 ;  /* 0x009896800000895d */ /* 0x004fea0003900000 */
[----:B------:R-:W2:Y:S02]  /*a9c0*/  @!P0 SYNCS.PHASECHK.TRANS64 P0, [R0+URZ+0x110], R2 ;  /* 0x00011002000085a7 */ /* 0x000ea400080010ff */
[----:B--2---:R-:W-:Y:S05]  /*a9d0*/  @!P0 BRA `(.L_x_53) ;  /* 0xfffffffc00f08947 */ /* 0x004fea000383ffff */
[----:B------:R-:W-:Y:S05]  /*a9e0*/  BRA `(.L_x_146) ;  /* 0xffffff8000cc7947 */ /* 0x000fea000383ffff */
.L_x_54:
[----:B------:R-:W-:-:S07]  /*a9f0*/  MOV R3, UR5 ;  /* 0x0000000500037c02 */ /* 0x000fce0008000f00 */
.L_x_147:
[----:B-1----:R1:W2:Y:S02]  /*aa00*/  SYNCS.PHASECHK.TRANS64.TRYWAIT P0, [R3+URZ+0xc0], R2 ;  /* 0x0000c002030075a7 */ /* 0x0022a400080011ff */
[----:B--2---:R-:W-:Y:S05]  /*aa10*/  @!P0 NANOSLEEP.SYNCS 0x989680 ;  /* 0x009896800000895d */ /* 0x004fea0003900000 */
[----:B------:R-:W2:Y:S02]  /*aa20*/  @!P0 SYNCS.PHASECHK.TRANS64 P0, [R3+URZ+0xc0], R2 ;  /* 0x0000c002030085a7 */ /* 0x000ea400080010ff */
[----:B--2---:R-:W-:Y:S05]  /*aa30*/  @!P0 BRA `(.L_x_147) ;  /* 0xfffffffc00f08947 */ /* 0x004fea000383ffff */
[----:B------:R-:W-:Y:S05]  /*aa40*/  BRA `(.L_x_148) ;  /* 0xffffff8000dc7947 */ /* 0x000fea000383ffff */
.L_x_55:
[----:B-1----:R1:W2:Y:S02]  /*aa50*/  SYNCS.PHASECHK.TRANS64.TRYWAIT P1, [R0+URZ+0xb0], R2 ;  /* 0x0000b002000075a7 */ /* 0x0022a400080211ff */
[----:B--2---:R-:W-:Y:S05]  /*aa60*/  @!P1 NANOSLEEP.SYNCS 0x989680 ;  /* 0x009896800000995d */ /* 0x004fea0003900000 */
[----:B------:R-:W2:Y:S02]  /*aa70*/  @!P1 SYNCS.PHASECHK.TRANS64 P1, [R0+URZ+0xb0], R2 ;  /* 0x0000b002000095a7 */ /* 0x000ea400080210ff */
[----:B--2---:R-:W-:Y:S05]  /*aa80*/  @!P1 BRA `(.L_x_55) ;  /* 0xfffffffc00f09947 */ /* 0x004fea000383ffff */
[----:B------:R-:W-:Y:S05]  /*aa90*/  BRA `(.L_x_149) ;  /* 0xffffff84000c7947 */ /* 0x000fea000383ffff */
.L_x_58:
[----:B------:R-:W-:-:S07]  /*aaa0*/  MOV R2, UR5 ;  /* 0x0000000500027c02 */ /* 0x000fce0008000f00 */
.L_x_150:
[----:B-1----:R1:W2:Y:S02]  /*aab0*/  SYNCS.PHASECHK.TRANS64.TRYWAIT P0, [R2+URZ+0xc0], R0 ;  /* 0x0000c000020075a7 */ /* 0x0022a400080011ff */
[----:B--2---:R-:W-:Y:S05]  /*aac0*/  @!P0 NANOSLEEP.SYNCS 0x989680 ;  /* 0x009896800000895d */ /* 0x004fea0003900000 */
[----:B------:R-:W2:Y:S02]  /*aad0*/  @!P0 SYNCS.PHASECHK.TRANS64 P0, [R2+URZ+0xc0], R0 ;  /* 0x0000c000020085a7 */ /* 0x000ea400080010ff */
[----:B--2---:R-:W-:Y:S05]  /*aae0*/  @!P0 BRA `(.L_x_150) ;  /* 0xfffffffc00f08947 */ /* 0x004fea000383ffff */
[----:B------:R-:W-:Y:S05]  /*aaf0*/  BRA `(.L_x_57) ;  /* 0xffffff8400607947 */ /* 0x000fea000383ffff */
.L_x_65:
[----:B-1----:R1:W2:Y:S02]  /*ab00*/  SYNCS.PHASECHK.TRANS64.TRYWAIT P1, [R3+URZ+0xb0], R4 ;  /* 0x0000b004030075a7 */ /* 0x0022a400080211ff */
[----:B--2---:R-:W-:Y:S05]  /*ab10*/  @!P1 NANOSLEEP.SYNCS 0x989680 ;  /* 0x009896800000995d */ /* 0x004fea0003900000 */
[----:B------:R-:W2:Y:S02]  /*ab20*/  @!P1 SYNCS.PHASECHK.TRANS64 P1, [R3+URZ+0xb0], R4 ;  /* 0x0000b004030095a7 */ /* 0x000ea400080210ff */
[----:B--2---:R-:W-:Y:S05]  /*ab30*/  @!P1 BRA `(.L_x_65) ;  /* 0xfffffffc00f09947 */ /* 0x004fea000383ffff */
[----:B------:R-:W-:Y:S05]  /*ab40*/  BRA `(.L_x_151) ;  /* 0xffffff8800c87947 */ /* 0x000fea000383ffff */
.L_x_66:
[----:B------:R-:W-:-:S07]  /*ab50*/  MOV R4, UR15 ;  /* 0x0000000f00047c02 */ /* 0x000fce0008000f00 */
.L_x_152:
[----:B-1----:R1:W2:Y:S02]  /*ab60*/  SYNCS.PHASECHK.TRANS64.TRYWAIT P0, [R4+URZ+0xf0], R3 ;  /* 0x0000f003040075a7 */ /* 0x0022a400080011ff */
[----:B--2---:R-:W-:Y:S05]  /*ab70*/  @!P0 NANOSLEEP.SYNCS 0x989680 ;  /* 0x009896800000895d */ /* 0x004fea0003900000 */
[----:B------:R-:W2:Y:S02]  /*ab80*/  @!P0 SYNCS.PHASECHK.TRANS64 P0, [R4+URZ+0xf0], R3 ;  /* 0x0000f003040085a7 */ /* 0x000ea400080010ff */
[----:B--2---:R-:W-:Y:S05]  /*ab90*/  @!P0 BRA `(.L_x_152) ;  /* 0xfffffffc00f08947 */ /* 0x004fea000383ffff */
[----:B------:R-:W-:Y:S05]  /*aba0*/  BRA `(.L_x_153) ;  /* 0xffffff8c00107947 */ /* 0x000fea000383ffff */
.L_x_69:
[----:B------:R-:W-:Y:S07]  /*abb0*/  MOV R3, UR7 ;  /* 0x0000000700037c02 */ /* 0x000fee0008000f00 */
.L_x_154:
[----:B-1----:R1:W2:Y:S02]  /*abc0*/  SYNCS.PHASECHK.TRANS64.TRYWAIT P0, [R3+URZ], R2 ;  /* 0x00000002030075a7 */ /* 0x0022a400080011ff */
[----:B--2---:R-:W-:Y:S05]  /*abd0*/  @!P0 NANOSLEEP.SYNCS 0x989680 ;  /* 0x009896800000895d */ /* 0x004fea0003900000 */
[----:B------:R-:W2:Y:S02]  /*abe0*/  @!P0 SYNCS.PHASECHK.TRANS64 P0, [R3+URZ], R2 ;  /* 0x00000002030085a7 */ /* 0x000ea400080010ff */
[----:B--2---:R-:W-:Y:S05]  /*abf0*/  @!P0 BRA `(.L_x_154) ;  /* 0xfffffffc00f08947 */ /* 0x004fea000383ffff */
[----:B------:R-:W-:Y:S05]  /*ac00*/  BRA `(.L_x_68) ;  /* 0xffffff8c002c7947 */ /* 0x000fea000383ffff */
.L_x_72:
[----:B------:R-:W-:-:S07]  /*ac10*/  MOV R2, UR5 ;  /* 0x0000000500027c02 */ /* 0x000fce0008000f00 */
.L_x_155:
[----:B--2---:R2:W3:Y:S02]  /*ac20*/  SYNCS.PHASECHK.TRANS64.TRYWAIT P0, [R2+URZ], R0 ;  /* 0x00000000020075a7 */ /* 0x0044e400080011ff */
[----:B---3--:R-:W-:Y:S05]  /*ac30*/  @!P0 NANOSLEEP.SYNCS 0x989680 ;  /* 0x009896800000895d */ /* 0x008fea0003900000 */
[----:B------:R-:W3:Y:S02]  /*ac40*/  @!P0 SYNCS.PHASECHK.TRANS64 P0, [R2+URZ], R0 ;  /* 0x00000000020085a7 */ /* 0x000ee400080010ff */
[----:B---3--:R-:W-:Y:S05]  /*ac50*/  @!P0 BRA `(.L_x_155) ;  /* 0xfffffffc00f08947 */ /* 0x008fea000383ffff */
[----:B------:R-:W-:Y:S05]  /*ac60*/  BRA `(.L_x_156) ;  /* 0xffffff8c00e47947 */ /* 0x000fea000383ffff */
.L_x_73:
[----:B------:R-:W-:-:S07]  /*ac70*/  MOV R3, UR5 ;  /* 0x0000000500037c02 */ /* 0x000fce0008000f00 */
.L_x_157:
[----:B--2---:R2:W3:Y:S02]  /*ac80*/  SYNCS.PHASECHK.TRANS64.TRYWAIT P0, [R3+URZ], R2 ;  /* 0x00000002030075a7 */ /* 0x0044e400080011ff */
[----:B---3--:R-:W-:Y:S05]  /*ac90*/  @!P0 NANOSLEEP.SYNCS 0x989680 ;  /* 0x009896800000895d */ /* 0x008fea0003900000 */
[----:B------:R-:W3:Y:S02]  /*aca0*/  @!P0 SYNCS.PHASECHK.TRANS64 P0, [R3+URZ], R2 ;  /* 0x00000002030085a7 */ /* 0x000ee400080010ff */
[----:B---3--:R-:W-:Y:S05]  /*acb0*/  @!P0 BRA `(.L_x_157) ;  /* 0xfffffffc00f08947 */ /* 0x008fea000383ffff */
[----:B------:R-:W-:Y:S05]  /*acc0*/  BRA `(.L_x_158) ;  /* 0xffffff8c00f07947 */ /* 0x000fea000383ffff */
.L_x_74:
[----:B------:R-:W-:-:S07]  /*acd0*/  MOV R3, UR5 ;  /* 0x0000000500037c02 */ /* 0x000fce0008000f00 */
.L_x_159:
[----:B--2---:R2:W3:Y:S02]  /*ace0*/  SYNCS.PHASECHK.TRANS64.TRYWAIT P0, [R3+URZ], R2 ;  /* 0x00000002030075a7 */ /* 0x0044e400080011ff */
[----:B---3--:R-:W-:Y:S05]  /*acf0*/  @!P0 NANOSLEEP.SYNCS 0x989680 ;  /* 0x009896800000895d */ /* 0x008fea0003900000 */
[----:B------:R-:W3:Y:S02]  /*ad00*/  @!P0 SYNCS.PHASECHK.TRANS64 P0, [R3+URZ], R2 ;  /* 0x00000002030085a7 */ /* 0x000ee400080010ff */
[----:B---3--:R-:W-:Y:S05]  /*ad10*/  @!P0 BRA `(.L_x_159) ;  /* 0xfffffffc00f08947 */ /* 0x008fea000383ffff */
[----:B------:R-:W-:Y:S05]  /*ad20*/  BRA `(.L_x_160) ;  /* 0xffffff8c00fc7947 */ /* 0x000fea000383ffff */
.L_x_75:
[----:B--2---:R-:W-:-:S07]  /*ad30*/  MOV R2, UR6 ;  /* 0x0000000600027c02 */ /* 0x004fce0008000f00 */
.L_x_161:
[----:B--2---:R2:W3:Y:S02]  /*ad40*/  SYNCS.PHASECHK.TRANS64.TRYWAIT P0, [R2+URZ], R0 ;  /* 0x00000000020075a7 */ /* 0x0044e400080011ff */
[----:B---3--:R-:W-:Y:S05]  /*ad50*/  @!P0 NANOSLEEP.SYNCS 0x989680 ;  /* 0x009896800000895d */ /* 0x008fea0003900000 */
[----:B------:R-:W3:Y:S02]  /*ad60*/  @!P0 SYNCS.PHASECHK.TRANS64 P0, [R2+URZ], R0 ;  /* 0x00000000020085a7 */ /* 0x000ee400080010ff */
[----:B---3--:R-:W-:Y:S05]  /*ad70*/  @!P0 BRA `(.L_x_161) ;  /* 0xfffffffc00f08947 */ /* 0x008fea000383ffff */
[----:B------:R-:W-:Y:S05]  /*ad80*/  BRA `(.L_x_162) ;  /* 0xffffff9000087947 */ /* 0x000fea000383ffff */
.L_x_80:
[----:B-1----:R1:W4:Y:S02]  /*ad90*/  SYNCS.PHASECHK.TRANS64.TRYWAIT P0, [R2+URZ+0xb0], R0 ;  /* 0x0000b000020075a7 */ /* 0x00232400080011ff */
[----:B----4-:R-:W-:Y:S05]  /*ada0*/  @!P0 NANOSLEEP.SYNCS 0x989680 ;  /* 0x009896800000895d */ /* 0x010fea0003900000 */
[----:B------:R-:W4:Y:S02]  /*adb0*/  @!P0 SYNCS.PHASECHK.TRANS64 P0, [R2+URZ+0xb0], R0 ;  /* 0x0000b000020085a7 */ /* 0x000f2400080010ff */
[----:B----4-:R-:W-:Y:S05]  /*adc0*/  @!P0 BRA `(.L_x_80) ;  /* 0xfffffffc00f08947 */ /* 0x010fea000383ffff */
[----:B------:R-:W-:Y:S05]  /*add0*/  BRA `(.L_x_163) ;  /* 0xffffff94002c7947 */ /* 0x000fea000383ffff */
.L_x_83:
[----:B------:R-:W-:Y:S07]  /*ade0*/  MOV R2, UR6 ;  /* 0x0000000600027c02 */ /* 0x000fee0008000f00 */
.L_x_164:
[----:B-1----:R1:W2:Y:S02]  /*adf0*/  SYNCS.PHASECHK.TRANS64.TRYWAIT P1, [R2+URZ+0xa8], R0 ;  /* 0x0000a800020075a7 */ /* 0x0022a400080211ff */
[----:B--2---:R-:W-:Y:S05]  /*ae00*/  @!P1 NANOSLEEP.SYNCS 0x989680 ;  /* 0x009896800000995d */ /* 0x004fea0003900000 */
[----:B------:R-:W2:Y:S02]  /*ae10*/  @!P1 SYNCS.PHASECHK.TRANS64 P1, [R2+URZ+0xa8], R0 ;  /* 0x0000a800020095a7 */ /* 0x000ea400080210ff */
[----:B--2---:R-:W-:Y:S05]  /*ae20*/  @!P1 BRA `(.L_x_164) ;  /* 0xfffffffc00f09947 */ /* 0x004fea000383ffff */
[----:B------:R-:W-:Y:S05]  /*ae30*/  BRA `(.L_x_82) ;  /* 0xffffff98009c7947 */ /* 0x000fea000383ffff */
.L_x_86:
[----:B------:R-:W-:Y:S07]  /*ae40*/  MOV R3, UR5 ;  /* 0x0000000500037c02 */ /* 0x000fee0008000f00 */
.L_x_165:
[----:B-1----:R1:W2:Y:S02]  /*ae50*/  SYNCS.PHASECHK.TRANS64.TRYWAIT P2, [R3+URZ+0x90], R2 ;  /* 0x00009002030075a7 */ /* 0x0022a400080411ff */
[----:B--2---:R-:W-:Y:S05]  /*ae60*/  @!P2 NANOSLEEP.SYNCS 0x989680 ;  /* 0x009896800000a95d */ /* 0x004fea0003900000 */
[----:B------:R-:W2:Y:S02]  /*ae70*/  @!P2 SYNCS.PHASECHK.TRANS64 P2, [R3+URZ+0x90], R2 ;  /* 0x000090020300a5a7 */ /* 0x000ea400080410ff */
[----:B--2---:R-:W-:Y:S05]  /*ae80*/  @!P2 BRA `(.L_x_165) ;  /* 0xfffffffc00f0a947 */ /* 0x004fea000383ffff */
[----:B------:R-:W-:Y:S05]  /*ae90*/  BRA `(.L_x_166) ;  /* 0xffffff9800f47947 */ /* 0x000fea000383ffff */
.L_x_88:
[----:B------:R-:W-:-:S07]  /*aea0*/  MOV R2, UR4 ;  /* 0x0000000400027c02 */ /* 0x000fce0008000f00 */
.L_x_167:
[----:B-1----:R1:W2:Y:S02]  /*aeb0*/  SYNCS.PHASECHK.TRANS64.TRYWAIT P0, [R2+URZ], R0 ;  /* 0x00000000020075a7 */ /* 0x0022a400080011ff */
[----:B--2---:R-:W-:Y:S05]  /*aec0*/  @!P0 NANOSLEEP.SYNCS 0x989680 ;  /* 0x009896800000895d */ /* 0x004fea0003900000 */
[----:B------:R-:W2:Y:S02]  /*aed0*/  @!P0 SYNCS.PHASECHK.TRANS64 P0, [R2+URZ], R0 ;  /* 0x00000000020085a7 */ /* 0x000ea400080010ff */
[----:B--2---:R-:W-:Y:S05]  /*aee0*/  @!P0 BRA `(.L_x_167) ;  /* 0xfffffffc00f08947 */ /* 0x004fea000383ffff */
[----:B------:R-:W-:Y:S05]  /*aef0*/  BRA `(.L_x_168) ;  /* 0xffffffa0006c7947 */ /* 0x000fea000383ffff */
.L_x_90:
[----:B------:R-:W-:Y:S07]  /*af00*/  MOV R2, UR5 ;  /* 0x0000000500027c02 */ /* 0x000fee0008000f00 */
.L_x_169:
[----:B-1----:R1:W2:Y:S02]  /*af10*/  SYNCS.PHASECHK.TRANS64.TRYWAIT P0, [R2+URZ+0xb0], R0 ;  /* 0x0000b000020075a7 */ /* 0x0022a400080011ff */
[----:B--2---:R-:W-:Y:S05]  /*af20*/  @!P0 NANOSLEEP.SYNCS 0x989680 ;  /* 0x009896800000895d */ /* 0x004fea0003900000 */
[----:B------:R-:W2:Y:S02]  /*af30*/  @!P0 SYNCS.PHASECHK.TRANS64 P0, [R2+URZ+0xb0], R0 ;  /* 0x0000b000020085a7 */ /* 0x000ea400080010ff */
[----:B--2---:R-:W-:Y:S05]  /*af40*/  @!P0 BRA `(.L_x_169) ;  /* 0xfffffffc00f08947 */ /* 0x004fea000383ffff */
[----:B------:R-:W-:Y:S05]  /*af50*/  BRA `(.L_x_170) ;  /* 0xffffffa400247947 */ /* 0x000fea000383ffff */
.L_x_100:
[----:B-1----:R1:W2:Y:S02]  /*af60*/  SYNCS.PHASECHK.TRANS64.TRYWAIT P1, [R8+URZ+0x80], R0 ;  /* 0x00008000080075a7 */ /* 0x0022a400080211ff */
[----:B--2---:R-:W-:Y:S05]  /*af70*/  @!P1 NANOSLEEP.SYNCS 0x989680 ;  /* 0x009896800000995d */ /* 0x004fea0003900000 */
[----:B------:R-:W2:Y:S02]  /*af80*/  @!P1 SYNCS.PHASECHK.TRANS64 P1, [R8+URZ+0x80], R0 ;  /* 0x00008000080095a7 */ /* 0x000ea400080210ff */
[----:B--2---:R-:W-:Y:S05]  /*af90*/  @!P1 BRA `(.L_x_100) ;  /* 0xfffffffc00f09947 */ /* 0x004fea000383ffff */
[----:B------:R-:W-:Y:S05]  /*afa0*/  BRA `(.L_x_99) ;  /* 0xffffffb4002c7947 */ /* 0x000fea000383ffff */
.L_x_102:
[----:B----4-:R4:W1:Y:S02]  /*afb0*/  SYNCS.PHASECHK.TRANS64.TRYWAIT P0, [R18+URZ+0xd0], R7 ;  /* 0x0000d007120075a7 */ /* 0x01086400080011ff */
[----:B-1----:R-:W-:Y:S05]  /*afc0*/  @!P0 NANOSLEEP.SYNCS 0x989680 ;  /* 0x009896800000895d */ /* 0x002fea0003900000 */
[----:B------:R-:W1:Y:S02]  /*afd0*/  @!P0 SYNCS.PHASECHK.TRANS64 P0, [R18+URZ+0xd0], R7 ;  /* 0x0000d007120085a7 */ /* 0x000e6400080010ff */
[----:B-1----:R-:W-:Y:S05]  /*afe0*/  @!P0 BRA `(.L_x_102) ;  /* 0xfffffffc00f08947 */ /* 0x002fea000383ffff */
[----:B------:R-:W-:Y:S05]  /*aff0*/  BRA `(.L_x_101) ;  /* 0xffffffb400ec7947 */ /* 0x000fea000383ffff */
        .weak           $__internal_0_$__cuda_sm10x_tcgen05_guardrail_trap_col_being_dealloced_not_returned_by_alloc
        .type           $__internal_0_$__cuda_sm10x_tcgen05_guardrail_trap_col_being_dealloced_not_returned_by_alloc,@function
        .size           $__internal_0_$__cuda_sm10x_tcgen05_guardrail_trap_col_being_dealloced_not_returned_by_alloc,($__internal_1_$__cuda_sm10x_tcgen05_guardrail_trap_phase_invalid_during_alloc - $__internal_0_$__cuda_sm10x_tcgen05_guardrail_trap_col_being_dealloced_not_returned_by_alloc)
$__internal_0_$__cuda_sm10x_tcgen05_guardrail_trap_col_being_dealloced_not_returned_by_alloc:
[----:B------:R-:W-:Y:S05]  /*b000*/  BPT.TRAP 0x1 ;  /* 0x000000040000795c */ /* 0x000fea0000300000 */
[----:B------:R-:W-:-:S04]  /*b010*/  HFMA2 R3, -RZ, RZ, 0, 0 ;  /* 0x00000000ff037431 */ /* 0x000fc800000001ff */
[----:B------:R-:W-:Y:S05]  /*b020*/  RET.REL.NODEC R2 `(_ZN7cutlass13device_kernelINS_4gemm6kernel13GemmUniversalIN4cute5tupleIJiiiiEEENS1_10collective13CollectiveMmaINS1_35MainloopSm100TmaUmmaWarpSpecializedILi8ELi2ELi4ENS5_IJNS4_1CILi2EEENSA_ILi1EEESC_EEEEENS5_IJNSA_ILi64EEENSA_ILi240EEENSA_ILi32EEEEEENS_6half_tENS5_IJlSC_lEEESJ_SK_NS4_8TiledMMAINS4_8MMA_AtomIJNS4_20SM100_MMA_F16BF16_SSISJ_SJ_fLi64ELi240ELNS4_4UMMA5MajorE0ELSP_0ELNSO_7ScaleInE0ELSQ_0EEEEEENS4_6LayoutINS5_IJSC_SC_SC_EEENS5_IJNSA_ILi0EEESV_SV_EEEEENS5_IJNS4_10UnderscoreESY_SY_EEEEENS4_13SM90_TMA_LOADENS4_14ComposedLayoutINS4_7SwizzleILi2ELi4ELi3EEENS4_18smem_ptr_flag_bitsILi16EEENST_INS5_IJNSA_ILi8EEESH_EEENS5_IJSH_SC_EEEEEEEvNS4_8identityENS4_23SM90_TMA_LOAD_MULTICASTES1B_vS1C_EENS_8epilogue10collective18CollectiveEpilogueINS1F_23Sm100TmaWarpSpecializedILi2ELi1ELi120ELb1ELb0EEEJSI_NS5_IJNST_ISF_SC_EENST_ISG_SC_EEEEESJ_SK_SJ_SK_NS1F_6fusion15FusionCallbacksIS1J_NS1N_17LinearCombinationISJ_fSJ_fLNS_15FloatRoundStyleE2EEESI_S1M_JEEENS4_5SM1004TMEM4LOAD26SM100_TMEM_LOAD_16dp256b2xES11_NS12_INS13_ILi1ELi4ELi3EEES16_NST_INS5_IJS17_NSA_ILi16EEEEEENS5_IJS1Y_SC_EEEEEEENS4_17SM75_U32x4_LDSM_NENS4_14SM90_TMA_STOREES22_NS4_17SM90_U32x4_STSM_NENS4_39AutoVectorizingCopyWithAssumedAlignmentILi128EEEEEEvvEEEEvNT_6ParamsE) ;  /* 0xffffff4c02f47950 */ /* 0x000fea0003c3ffff */
        .weak           $__internal_1_$__cuda_sm10x_tcgen05_guardrail_trap_phase_invalid_during_alloc
        .type           $__internal_1_$__cuda_sm10x_tcgen05_guardrail_trap_phase_invalid_during_alloc,@function
        .size           $__internal_1_$__cuda_sm10x_tcgen05_guardrail_trap_phase_invalid_during_alloc,($__internal_2_$__cuda_sm10x_tcgen05_guardrail_trap_unallocated_columns_being_dealloced - $__internal_1_$__cuda_sm10x_tcgen05_guardrail_trap_phase_invalid_during_alloc)
$__internal_1_$__cuda_sm10x_tcgen05_guardrail_trap_phase_invalid_during_alloc:
[----:B------:R-:W-:Y:S05]  /*b030*/  BPT.TRAP 0x1 ;  /* 0x000000040000795c */ /* 0x000fea0000300000 */
[----:B------:R-:W-:-:S04]  /*b040*/  MOV R3, 0x0 ;  /* 0x0000000000037802 */ /* 0x000fc80000000f00 */
[----:B------:R-:W-:Y:S05]  /*b050*/  RET.REL.NODEC R2 `(_ZN7cutlass13device_kernelINS_4gemm6kernel13GemmUniversalIN4cute5tupleIJiiiiEEENS1_10collective13CollectiveMmaINS1_35MainloopSm100TmaUmmaWarpSpecializedILi8ELi2ELi4ENS5_IJNS4_1CILi2EEENSA_ILi1EEESC_EEEEENS5_IJNSA_ILi64EEENSA_ILi240EEENSA_ILi32EEEEEENS_6half_tENS5_IJlSC_lEEESJ_SK_NS4_8TiledMMAINS4_8MMA_AtomIJNS4_20SM100_MMA_F16BF16_SSISJ_SJ_fLi64ELi240ELNS4_4UMMA5MajorE0ELSP_0ELNSO_7ScaleInE0ELSQ_0EEEEEENS4_6LayoutINS5_IJSC_SC_SC_EEENS5_IJNSA_ILi0EEESV_SV_EEEEENS5_IJNS4_10UnderscoreESY_SY_EEEEENS4_13SM90_TMA_LOADENS4_14ComposedLayoutINS4_7SwizzleILi2ELi4ELi3EEENS4_18smem_ptr_flag_bitsILi16EEENST_INS5_IJNSA_ILi8EEESH_EEENS5_IJSH_SC_EEEEEEEvNS4_8identityENS4_23SM90_TMA_LOAD_MULTICASTES1B_vS1C_EENS_8epilogue10collective18CollectiveEpilogueINS1F_23Sm100TmaWarpSpecializedILi2ELi1ELi120ELb1ELb0EEEJSI_NS5_IJNST_ISF_SC_EENST_ISG_SC_EEEEESJ_SK_SJ_SK_NS1F_6fusion15FusionCallbacksIS1J_NS1N_17LinearCombinationISJ_fSJ_fLNS_15FloatRoundStyleE2EEESI_S1M_JEEENS4_5SM1004TMEM4LOAD26SM100_TMEM_LOAD_16dp256b2xES11_NS12_INS13_ILi1ELi4ELi3EEES16_NST_INS5_IJS17_NSA_ILi16EEEEEENS5_IJS1Y_SC_EEEEEEENS4_17SM75_U32x4_LDSM_NENS4_14SM90_TMA_STOREES22_NS4_17SM90_U32x4_STSM_NENS4_39AutoVectorizingCopyWithAssumedAlignmentILi128EEEEEEvvEEEEvNT_6ParamsE) ;  /* 0xffffff4c02e87950 */ /* 0x000fea0003c3ffff */
        .weak           $__internal_2_$__cuda_sm10x_tcgen05_guardrail_trap_unallocated_columns_being_dealloced
        .type           $__internal_2_$__cuda_sm10x_tcgen05_guardrail_trap_unallocated_columns_being_dealloced,@function
        .size           $__internal_2_$__cuda_sm10x_tcgen05_guardrail_trap_unallocated_columns_being_dealloced,(.L_x_172 - $__internal_2_$__cuda_sm10x_tcgen05_guardrail_trap_unallocated_columns_being_dealloced)
$__internal_2_$__cuda_sm10x_tcgen05_guardrail_trap_unallocated_columns_being_dealloced:
[----:B------:R-:W-:Y:S05]  /*b060*/  BPT.TRAP 0x1 ;  /* 0x000000040000795c */ /* 0x000fea0000300000 */
[----:B------:R-:W-:-:S04]  /*b070*/  HFMA2 R3, -RZ, RZ, 0, 0 ;  /* 0x00000000ff037431 */ /* 0x000fc800000001ff */
[----:B------:R-:W-:Y:S05]  /*b080*/  RET.REL.NODEC R2 `(_ZN7cutlass13device_kernelINS_4gemm6kernel13GemmUniversalIN4cute5tupleIJiiiiEEENS1_10collective13CollectiveMmaINS1_35MainloopSm100TmaUmmaWarpSpecializedILi8ELi2ELi4ENS5_IJNS4_1CILi2EEENSA_ILi1EEESC_EEEEENS5_IJNSA_ILi64EEENSA_ILi240EEENSA_ILi32EEEEEENS_6half_tENS5_IJlSC_lEEESJ_SK_NS4_8TiledMMAINS4_8MMA_AtomIJNS4_20SM100_MMA_F16BF16_SSISJ_SJ_fLi64ELi240ELNS4_4UMMA5MajorE0ELSP_0ELNSO_7ScaleInE0ELSQ_0EEEEEENS4_6LayoutINS5_IJSC_SC_SC_EEENS5_IJNSA_ILi0EEESV_SV_EEEEENS5_IJNS4_10UnderscoreESY_SY_EEEEENS4_13SM90_TMA_LOADENS4_14ComposedLayoutINS4_7SwizzleILi2ELi4ELi3EEENS4_18smem_ptr_flag_bitsILi16EEENST_INS5_IJNSA_ILi8EEESH_EEENS5_IJSH_SC_EEEEEEEvNS4_8identityENS4_23SM90_TMA_LOAD_MULTICASTES1B_vS1C_EENS_8epilogue10collective18CollectiveEpilogueINS1F_23Sm100TmaWarpSpecializedILi2ELi1ELi120ELb1ELb0EEEJSI_NS5_IJNST_ISF_SC_EENST_ISG_SC_EEEEESJ_SK_SJ_SK_NS1F_6fusion15FusionCallbacksIS1J_NS1N_17LinearCombinationISJ_fSJ_fLNS_15FloatRoundStyleE2EEESI_S1M_JEEENS4_5SM1004TMEM4LOAD26SM100_TMEM_LOAD_16dp256b2xES11_NS12_INS13_ILi1ELi4ELi3EEES16_NST_INS5_IJS17_NSA_ILi16EEEEEENS5_IJS1Y_SC_EEEEEEENS4_17SM75_U32x4_LDSM_NENS4_14SM90_TMA_STOREES22_NS4_17SM90_U32x4_STSM_NENS4_39AutoVectorizingCopyWithAssumedAlignmentILi128EEEEEEvvEEEEvNT_6ParamsE) ;  /* 0xffffff4c02dc7950 */ /* 0x000fea0003c3ffff */
.L_x_171:
[----:B------:R-:W-:-:S00]  /*b090*/  BRA `(.L_x_171) ;  /* 0xfffffffc00fc7947 */ /* 0x000fc0000383ffff */
[----:B------:R-:W-:-:S00]  /*b0a0*/  NOP ;  /* 0x0000000000007918 */ /* 0x000fc00000000000 */
        /* <DEDUP_REMOVED lines=13> */
.L_x_172:


//--------------------- .nv.global.init           --------------------------
	.section	.nv.global.init,"aw",@progbits
.nv.global.init:
	.type		$str$27,@object
	.size		$str$27,($str$28 - $str$27)
$str$27:
        /*0000*/ 	.byte	0x28, 0x61, 0x64, 0x64, 0x72, 0x65, 0x73, 0x73, 0x20, 0x26, 0x20, 0x6d, 0x61, 0x73, 0x6b, 0x29
        /*0010*/ 	.byte	0x20, 0x3d, 0x3d, 0x20, 0x30, 0x00
	.type		$str$28,@object
	.size		$str$28,($str$26 - $str$28)
$str$28:
        /*0016*/ 	.byte	0x2f, 0x74, 0x6d, 0x70, 0x2f, 0x63, 0x75, 0x74, 0x6c, 0x61, 0x73, 0x73, 0x5f, 0x73, 0x77, 0x65
        /*0026*/ 	.byte	0x65, 0x70, 0x5f, 0x73, 0x72, 0x63, 0x2f, 0x69, 0x6e, 0x63, 0x6c, 0x75, 0x64, 0x65, 0x2f, 0x63
        /*0036*/ 	.byte	0x75, 0x74, 0x65, 0x2f, 0x70, 0x6f, 0x69, 0x6e, 0x74, 0x65, 0x72, 0x5f, 0x66, 0x6c, 0x61, 0x67
        /*0046*/ 	.byte	0x67, 0x65, 0x64, 0x2e, 0x68, 0x70, 0x70, 0x00
	.type		$str$26,@object
	.size		$str$26,($str$25 - $str$26)
$str$26:
        /*004e*/ 	.byte	0x2f, 0x74, 0x6d, 0x70, 0x2f, 0x63, 0x75, 0x74, 0x6c, 0x61, 0x73, 0x73, 0x5f, 0x73, 0x77, 0x65
        /*005e*/ 	.byte	0x65, 0x70, 0x5f, 0x73, 0x72, 0x63, 0x2f, 0x69, 0x6e, 0x63, 0x6c, 0x75, 0x64, 0x65, 0x2f, 0x63
        /*006e*/ 	.byte	0x75, 0x74, 0x65, 0x2f, 0x61, 0x74, 0x6f, 0x6d, 0x2f, 0x63, 0x6f, 0x70, 0x79, 0x5f, 0x74, 0x72
        /*007e*/ 	.byte	0x61, 0x69, 0x74, 0x73, 0x5f, 0x73, 0x6d, 0x31, 0x30, 0x30, 0x2e, 0x68, 0x70, 0x70, 0x00
	.type		$str$25,@object
	.size		$str$25,(__unnamed_1 - $str$25)
$str$25:
        /*008d*/ 	.byte	0x28, 0x28, 0x75, 0x69, 0x6e, 0x74, 0x33, 0x32, 0x5f, 0x74, 0x28, 0x74, 0x68, 0x72, 0x65, 0x61
        /*009d*/ 	.byte	0x64, 0x49, 0x64, 0x78, 0x2e, 0x78, 0x29, 0x20, 0x2f, 0x20, 0x33, 0x32, 0x29, 0x20, 0x25, 0x20
        /*00ad*/ 	.byte	0x34, 0x29, 0x20, 0x3d, 0x3d, 0x20, 0x28, 0x28, 0x28, 0x74, 0x6d, 0x65, 0x6d, 0x5f, 0x61, 0x64
        /*00bd*/ 	.byte	0x64, 0x72, 0x20, 0x3e, 0x3e, 0x20, 0x31, 0x36, 0x29, 0x20, 0x2f, 0x20, 0x33, 0x32, 0x29, 0x20
        /*00cd*/ 	.byte	0x25, 0x20, 0x34, 0x29, 0x00
	.type		__unnamed_1,@object
	.size		__unnamed_1,(__unnamed_2 - __unnamed_1)
__unnamed_1:
        /*00d2*/ 	.byte	0x61, 0x75, 0x74, 0x6f, 0x20, 0x63, 0x75, 0x74, 0x65, 0x3a, 0x3a, 0x61, 0x73, 0x5f, 0x70, 0x6f
        /* <DEDUP_REMOVED lines=24> */
        /*0262*/ 	.byte	0x35, 0x33, 0x36, 0x30, 0x3e, 0x3e, 0x3e, 0x3e, 0x5d, 0x00
	.type		__unnamed_2,@object
	.size		__unnamed_2,(.L_2 - __unnamed_2)
__unnamed_2:
        /* <DEDUP_REMOVED lines=42> */
        /*050c*/ 	.byte	0x3e, 0x5d, 0x00
.L_2:


//--------------------- .nv.shared._ZN7cutlass13device_kernelINS_4gemm6kernel13GemmUniversalIN4cute5tupleIJiiiiEEENS1_10collective13CollectiveMmaINS1_35MainloopSm100TmaUmmaWarpSpecializedILi8ELi2ELi4ENS5_IJNS4_1CILi2EEENSA_ILi1EEESC_EEEEENS5_IJNSA_ILi64EEENSA_ILi240EEENSA_ILi32EEEEEENS_6half_tENS5_IJlSC_lEEESJ_SK_NS4_8TiledMMAINS4_8MMA_AtomIJNS4_20SM100_MMA_F16BF16_SSISJ_SJ_fLi64ELi240ELNS4_4UMMA5MajorE0ELSP_0ELNSO_7ScaleInE0ELSQ_0EEEEEENS4_6LayoutINS5_IJSC_SC_SC_EEENS5_IJNSA_ILi0EEESV_SV_EEEEENS5_IJNS4_10UnderscoreESY_SY_EEEEENS4_13SM90_TMA_LOADENS4_14ComposedLayoutINS4_7SwizzleILi2ELi4ELi3EEENS4_18smem_ptr_flag_bitsILi16EEENST_INS5_IJNSA_ILi8EEESH_EEENS5_IJSH_SC_EEEEEEEvNS4_8identityENS4_23SM90_TMA_LOAD_MULTICASTES1B_vS1C_EENS_8epilogue10collective18CollectiveEpilogueINS1F_23Sm100TmaWarpSpecializedILi2ELi1ELi120ELb1ELb0EEEJSI_NS5_IJNST_ISF_SC_EENST_ISG_SC_EEEEESJ_SK_SJ_SK_NS1F_6fusion15FusionCallbacksIS1J_NS1N_17LinearCombinationISJ_fSJ_fLNS_15FloatRoundStyleE2EEESI_S1M_JEEENS4_5SM1004TMEM4LOAD26SM100_TMEM_LOAD_16dp256b2xES11_NS12_INS13_ILi1ELi4ELi3EEES16_NST_INS5_IJS17_NSA_ILi16EEEEEENS5_IJS1Y_SC_EEEEEEENS4_17SM75_U32x4_LDSM_NENS4_14SM90_TMA_STOREES22_NS4_17SM90_U32x4_STSM_NENS4_39AutoVectorizingCopyWithAssumedAlignmentILi128EEEEEEvvEEEEvNT_6ParamsE --------------------------
	.section	.nv.shared._ZN7cutlass13device_kernelINS_4gemm6kernel13GemmUniversalIN4cute5tupleIJiiiiEEENS1_10collective13CollectiveMmaINS1_35MainloopSm100TmaUmmaWarpSpecializedILi8ELi2ELi4ENS5_IJNS4_1CILi2EEENSA_ILi1EEESC_EEEEENS5_IJNSA_ILi64EEENSA_ILi240EEENSA_ILi32EEEEEENS_6half_tENS5_IJlSC_lEEESJ_SK_NS4_8TiledMMAINS4_8MMA_AtomIJNS4_20SM100_MMA_F16BF16_SSISJ_SJ_fLi64ELi240ELNS4_4UMMA5MajorE0ELSP_0ELNSO_7ScaleInE0ELSQ_0EEEEEENS4_6LayoutINS5_IJSC_SC_SC_EEENS5_IJNSA_ILi0EEESV_SV_EEEEENS5_IJNS4_10UnderscoreESY_SY_EEEEENS4_13SM90_TMA_LOADENS4_14ComposedLayoutINS4_7SwizzleILi2ELi4ELi3EEENS4_18smem_ptr_flag_bitsILi16EEENST_INS5_IJNSA_ILi8EEESH_EEENS5_IJSH_SC_EEEEEEEvNS4_8identityENS4_23SM90_TMA_LOAD_MULTICASTES1B_vS1C_EENS_8epilogue10collective18CollectiveEpilogueINS1F_23Sm100TmaWarpSpecializedILi2ELi1ELi120ELb1ELb0EEEJSI_NS5_IJNST_ISF_SC_EENST_ISG_SC_EEEEESJ_SK_SJ_SK_NS1F_6fusion15FusionCallbacksIS1J_NS1N_17LinearCombinationISJ_fSJ_fLNS_15FloatRoundStyleE2EEESI_S1M_JEEENS4_5SM1004TMEM4LOAD26SM100_TMEM_LOAD_16dp256b2xES11_NS12_INS13_ILi1ELi4ELi3EEES16_NST_INS5_IJS17_NSA_ILi16EEEEEENS5_IJS1Y_SC_EEEEEEENS4_17SM75_U32x4_LDSM_NENS4_14SM90_TMA_STOREES22_NS4_17SM90_U32x4_STSM_NENS4_39AutoVectorizingCopyWithAssumedAlignmentILi128EEEEEEvvEEEEvNT_6ParamsE,"aw",@nobits
	.sectionflags	@""
	.align	16
	.zero		1024


//--------------------- .nv.shared.reserved.0     --------------------------
	.section	.nv.shared.reserved.0,"aw",@nobits
	.weak		__nv_reservedSMEM_offset_0_alias
	.size		__nv_reservedSMEM_offset_0_alias, 0, 64
	.other		__nv_reservedSMEM_offset_0_alias,@"STO_CUDA_RESERVED_SHARED STV_DEFAULT"
__nv_reservedSMEM_offset_0_alias:
	.zero		0
.nv.shared.reserved.0:
	.zero		64
	.weak		__nv_reservedSMEM_tcgen05_partition
	.type		__nv_reservedSMEM_tcgen05_partition,@object
	.size		__nv_reservedSMEM_tcgen05_partition,(.L_0 - __nv_reservedSMEM_tcgen05_partition)
__nv_reservedSMEM_tcgen05_partition:
	.zero		32
.L_0:


//--------------------- .nv.global                --------------------------
	.section	.nv.global,"aw",@nobits
.nv.global:
	.type		_ZN40_INTERNAL_b385e4cf_4_k_cu_2a640096_123764cute1_E,@object
	.size		_ZN40_INTERNAL_b385e4cf_4_k_cu_2a640096_123764cute1_E,(_ZN40_INTERNAL_b385e4cf_4_k_cu_2a640096_123764cuda3std3__45__cpo6cbeginE - _ZN40_INTERNAL_b385e4cf_4_k_cu_2a640096_123764cute1_E)
_ZN40_INTERNAL_b385e4cf_4_k_cu_2a640096_123764cute1_E:
	.zero		1
	.type		_ZN40_INTERNAL_b385e4cf_4_k_cu_2a640096_123764cuda3std3__45__cpo6cbeginE,@object
	.size		_ZN40_INTERNAL_b385e4cf_4_k_cu_2a640096_123764cuda3std3__45__cpo6cbeginE,(_ZN40_INTERNAL_b385e4cf_4_k_cu_2a640096_123764cuda3std3__48in_placeE - _ZN40_INTERNAL_b385e4cf_4_k_cu_2a640096_123764cuda3std3__45__cpo6cbeginE)
_ZN40_INTERNAL_b385e4cf_4_k_cu_2a640096_123764cuda3std3__45__cpo6cbeginE:
	.zero		1
	.type		_ZN40_INTERNAL_b385e4cf_4_k_cu_2a640096_123764cuda3std3__48in_placeE,@object
	.size		_ZN40_INTERNAL_b385e4cf_4_k_cu_2a640096_123764cuda3std3__48in_placeE,(_ZN40_INTERNAL_b385e4cf_4_k_cu_2a640096_123764cuda3std6ranges3__45__cpo9iter_moveE - _ZN40_INTERNAL_b385e4cf_4_k_cu_2a640096_123764cuda3std3__48in_placeE)
_ZN40_INTERNAL_b385e4cf_4_k_cu_2a640096_123764cuda3std3__48in_placeE:
	.zero		1
	.type		_ZN40_INTERNAL_b385e4cf_4_k_cu_2a640096_123764cuda3std6ranges3__45__cpo9iter_moveE,@object
	.size		_ZN40_INTERNAL_b385e4cf_4_k_cu_2a640096_123764cuda3std6ranges3__45__cpo9iter_moveE,(_ZN40_INTERNAL_b385e4cf_4_k_cu_2a640096_123764cuda3std3__45__cpo5beginE - _ZN40_INTERNAL_b385e4cf_4_k_cu_2a640096_123764cuda3std6ranges3__45__cpo9iter_moveE)
_ZN40_INTERNAL_b385e4cf_4_k_cu_2a640096_123764cuda3std6ranges3__45__cpo9iter_moveE:
	.zero		1
	.type		_ZN40_INTERNAL_b385e4cf_4_k_cu_2a640096_123764cuda3std3__45__cpo5beginE,@object
	.size		_ZN40_INTERNAL_b385e4cf_4_k_cu_2a640096_123764cuda3std3__45__cpo5beginE,(_ZN40_INTERNAL_b385e4cf_4_k_cu_2a640096_123764cuda3std3__442_GLOBAL__N__b385e4cf_4_k_cu_2a640096_123766ignoreE - _ZN40_INTERNAL_b385e4cf_4_k_cu_2a640096_123764cuda3std3__45__cpo5beginE)
_ZN40_INTERNAL_b385e4cf_4_k_cu_2a640096_123764cuda3std3__45__cpo5beginE:
	.zero		1
	.type		_ZN40_INTERNAL_b385e4cf_4_k_cu_2a640096_123764cuda3std3__442_GLOBAL__N__b385e4cf_4_k_cu_2a640096_123766ignoreE,@object
	.size		_ZN40_INTERNAL_b385e4cf_4_k_cu_2a640096_123764cuda3std3__442_GLOBAL__N__b385e4cf_4_k_cu_2a640096_123766ignoreE,(_ZN40_INTERNAL_b385e4cf_4_k_cu_2a640096_123764cute7productE - _ZN40_INTERNAL_b385e4cf_4_k_cu_2a640096_123764cuda3std3__442_GLOBAL__N__b385e4cf_4_k_cu_2a640096_123766ignoreE)
_ZN40_INTERNAL_b385e4cf_4_k_cu_2a640096_123764cuda3std3__442_GLOBAL__N__b385e4cf_4_k_cu_2a640096_123766ignoreE:
	.zero		1
	.type		_ZN40_INTERNAL_b385e4cf_4_k_cu_2a640096_123764cute7productE,@object
	.size		_ZN40_INTERNAL_b385e4cf_4_k_cu_2a640096_123764cute7productE,(_ZN40_INTERNAL_b385e4cf_4_k_cu_2a640096_123764cuda3std3__45__cpo3endE - _ZN40_INTERNAL_b385e4cf_4_k_cu_2a640096_123764cute7productE)
_ZN40_INTERNAL_b385e4cf_4_k_cu_2a640096_123764cute7productE:
	.zero		1
	.type		_ZN40_INTERNAL_b385e4cf_4_k_cu_2a640096_123764cuda3std3__45__cpo3endE,@object
	.size		_ZN40_INTERNAL_b385e4cf_4_k_cu_2a640096_123764cuda3std3__45__cpo3endE,(_ZN40_INTERNAL_b385e4cf_4_k_cu_2a640096_123764cuda3std3__419piecewise_constructE - _ZN40_INTERNAL_b385e4cf_4_k_cu_2a640096_123764cuda3std3__45__cpo3endE)
_ZN40_INTERNAL_b385e4cf_4_k_cu_2a640096_123764cuda3std3__45__cpo3endE:
	.zero		1
	.type		_ZN40_INTERNAL_b385e4cf_4_k_cu_2a640096_123764cuda3std3__419piecewise_constructE,@object
	.size		_ZN40_INTERNAL_b385e4cf_4_k_cu_2a640096_123764cuda3std3__419piecewise_constructE,(_ZN40_INTERNAL_b385e4cf_4_k_cu_2a640096_123764cuda3std3__45__cpo4cendE - _ZN40_INTERNAL_b385e4cf_4_k_cu_2a640096_123764cuda3std3__419piecewise_constructE)
_ZN40_INTERNAL_b385e4cf_4_k_cu_2a640096_123764cuda3std3__419piecewise_constructE:
	.zero		1
	.type		_ZN40_INTERNAL_b385e4cf_4_k_cu_2a640096_123764cuda3std3__45__cpo4cendE,@object
	.size		_ZN40_INTERNAL_b385e4cf_4_k_cu_2a640096_123764cuda3std3__45__cpo4cendE,(_ZN40_INTERNAL_b385e4cf_4_k_cu_2a640096_123764cuda3std6ranges3__45__cpo4swapE - _ZN40_INTERNAL_b385e4cf_4_k_cu_2a640096_123764cuda3std3__45__cpo4cendE)
_ZN40_INTERNAL_b385e4cf_4_k_cu_2a640096_123764cuda3std3__45__cpo4cendE:
	.zero		1
	.type		_ZN40_INTERNAL_b385e4cf_4_k_cu_2a640096_123764cuda3std6ranges3__45__cpo4swapE,@object
	.size		_ZN40_INTERNAL_b385e4cf_4_k_cu_2a640096_123764cuda3std6ranges3__45__cpo4swapE,(.L_10 - _ZN40_INTERNAL_b385e4cf_4_k_cu_2a640096_123764cuda3std6ranges3__45__cpo4swapE)
_ZN40_INTERNAL_b385e4cf_4_k_cu_2a640096_123764cuda3std6ranges3__45__cpo4swapE:
	.zero		1
.L_10:


//--------------------- .nv.constant0._ZN7cutlass13device_kernelINS_4gemm6kernel13GemmUniversalIN4cute5tupleIJiiiiEEENS1_10collective13CollectiveMmaINS1_35MainloopSm100TmaUmmaWarpSpecializedILi8ELi2ELi4ENS5_IJNS4_1CILi2EEENSA_ILi1EEESC_EEEEENS5_IJNSA_ILi64EEENSA_ILi240EEENSA_ILi32EEEEEENS_6half_tENS5_IJlSC_lEEESJ_SK_NS4_8TiledMMAINS4_8MMA_AtomIJNS4_20SM100_MMA_F16BF16_SSISJ_SJ_fLi64ELi240ELNS4_4UMMA5MajorE0ELSP_0ELNSO_7ScaleInE0ELSQ_0EEEEEENS4_6LayoutINS5_IJSC_SC_SC_EEENS5_IJNSA_ILi0EEESV_SV_EEEEENS5_IJNS4_10UnderscoreESY_SY_EEEEENS4_13SM90_TMA_LOADENS4_14ComposedLayoutINS4_7SwizzleILi2ELi4ELi3EEENS4_18smem_ptr_flag_bitsILi16EEENST_INS5_IJNSA_ILi8EEESH_EEENS5_IJSH_SC_EEEEEEEvNS4_8identityENS4_23SM90_TMA_LOAD_MULTICASTES1B_vS1C_EENS_8epilogue10collective18CollectiveEpilogueINS1F_23Sm100TmaWarpSpecializedILi2ELi1ELi120ELb1ELb0EEEJSI_NS5_IJNST_ISF_SC_EENST_ISG_SC_EEEEESJ_SK_SJ_SK_NS1F_6fusion15FusionCallbacksIS1J_NS1N_17LinearCombinationISJ_fSJ_fLNS_15FloatRoundStyleE2EEESI_S1M_JEEENS4_5SM1004TMEM4LOAD26SM100_TMEM_LOAD_16dp256b2xES11_NS12_INS13_ILi1ELi4ELi3EEES16_NST_INS5_IJS17_NSA_ILi16EEEEEENS5_IJS1Y_SC_EEEEEEENS4_17SM75_U32x4_LDSM_NENS4_14SM90_TMA_STOREES22_NS4_17SM90_U32x4_STSM_NENS4_39AutoVectorizingCopyWithAssumedAlignmentILi128EEEEEEvvEEEEvNT_6ParamsE --------------------------
	.section	.nv.constant0._ZN7cutlass13device_kernelINS_4gemm6kernel13GemmUniversalIN4cute5tupleIJiiiiEEENS1_10collective13CollectiveMmaINS1_35MainloopSm100TmaUmmaWarpSpecializedILi8ELi2ELi4ENS5_IJNS4_1CILi2EEENSA_ILi1EEESC_EEEEENS5_IJNSA_ILi64EEENSA_ILi240EEENSA_ILi32EEEEEENS_6half_tENS5_IJlSC_lEEESJ_SK_NS4_8TiledMMAINS4_8MMA_AtomIJNS4_20SM100_MMA_F16BF16_SSISJ_SJ_fLi64ELi240ELNS4_4UMMA5MajorE0ELSP_0ELNSO_7ScaleInE0ELSQ_0EEEEEENS4_6LayoutINS5_IJSC_SC_SC_EEENS5_IJNSA_ILi0EEESV_SV_EEEEENS5_IJNS4_10UnderscoreESY_SY_EEEEENS4_13SM90_TMA_LOADENS4_14ComposedLayoutINS4_7SwizzleILi2ELi4ELi3EEENS4_18smem_ptr_flag_bitsILi16EEENST_INS5_IJNSA_ILi8EEESH_EEENS5_IJSH_SC_EEEEEEEvNS4_8identityENS4_23SM90_TMA_LOAD_MULTICASTES1B_vS1C_EENS_8epilogue10collective18CollectiveEpilogueINS1F_23Sm100TmaWarpSpecializedILi2ELi1ELi120ELb1ELb0EEEJSI_NS5_IJNST_ISF_SC_EENST_ISG_SC_EEEEESJ_SK_SJ_SK_NS1F_6fusion15FusionCallbacksIS1J_NS1N_17LinearCombinationISJ_fSJ_fLNS_15FloatRoundStyleE2EEESI_S1M_JEEENS4_5SM1004TMEM4LOAD26SM100_TMEM_LOAD_16dp256b2xES11_NS12_INS13_ILi1ELi4ELi3EEES16_NST_INS5_IJS17_NSA_ILi16EEEEEENS5_IJS1Y_SC_EEEEEEENS4_17SM75_U32x4_LDSM_NENS4_14SM90_TMA_STOREES22_NS4_17SM90_U32x4_STSM_NENS4_39AutoVectorizingCopyWithAssumedAlignmentILi128EEEEEEvvEEEEvNT_6ParamsE,"a",@progbits
	.sectionflags	@""
	.align	4
.nv.constant0._ZN7cutlass13device_kernelINS_4gemm6kernel13GemmUniversalIN4cute5tupleIJiiiiEEENS1_10collective13CollectiveMmaINS1_35MainloopSm100TmaUmmaWarpSpecializedILi8ELi2ELi4ENS5_IJNS4_1CILi2EEENSA_ILi1EEESC_EEEEENS5_IJNSA_ILi64EEENSA_ILi240EEENSA_ILi32EEEEEENS_6half_tENS5_IJlSC_lEEESJ_SK_NS4_8TiledMMAINS4_8MMA_AtomIJNS4_20SM100_MMA_F16BF16_SSISJ_SJ_fLi64ELi240ELNS4_4UMMA5MajorE0ELSP_0ELNSO_7ScaleInE0ELSQ_0EEEEEENS4_6LayoutINS5_IJSC_SC_SC_EEENS5_IJNSA_ILi0EEESV_SV_EEEEENS5_IJNS4_10UnderscoreESY_SY_EEEEENS4_13SM90_TMA_LOADENS4_14ComposedLayoutINS4_7SwizzleILi2ELi4ELi3EEENS4_18smem_ptr_flag_bitsILi16EEENST_INS5_IJNSA_ILi8EEESH_EEENS5_IJSH_SC_EEEEEEEvNS4_8identityENS4_23SM90_TMA_LOAD_MULTICASTES1B_vS1C_EENS_8epilogue10collective18CollectiveEpilogueINS1F_23Sm100TmaWarpSpecializedILi2ELi1ELi120ELb1ELb0EEEJSI_NS5_IJNST_ISF_SC_EENST_ISG_SC_EEEEESJ_SK_SJ_SK_NS1F_6fusion15FusionCallbacksIS1J_NS1N_17LinearCombinationISJ_fSJ_fLNS_15FloatRoundStyleE2EEESI_S1M_JEEENS4_5SM1004TMEM4LOAD26SM100_TMEM_LOAD_16dp256b2xES11_NS12_INS13_ILi1ELi4ELi3EEES16_NST_INS5_IJS17_NSA_ILi16EEEEEENS5_IJS1Y_SC_EEEEEEENS4_17SM75_U32x4_LDSM_NENS4_14SM90_TMA_STOREES22_NS4_17SM90_U32x4_STSM_NENS4_39AutoVectorizingCopyWithAssumedAlignmentILi128EEEEEEvvEEEEvNT_6ParamsE:
	.zero		2944


//--------------------- SYMBOLS --------------------------

	.type		.nv.reservedSmem.offset0,@object
	.size		.nv.reservedSmem.offset0,0x4
	.type		.nv.reservedSmem.cap,@object
	.size		.nv.reservedSmem.cap,0x4
	.type		__assertfail,@function
